# CuTe-DSL kernel — source=cudnn_frontend_dsl family=gemm_swiglu
# config = {"ab_dtype": "Float16", "c_dtype": "BFloat16", "mma_mn": [256, 128], "cluster_mn": [2, 1]}


// ===== COMPILED SASS (sm_100a) =====

	.target	sm_100a

	.elftype	@"ET_EXEC"


//--------------------- .note.nv.tkinfo           --------------------------
	.section	.note.nv.tkinfo,"",@"SHT_NOTE"
	.sectionflags	@"SHF_NOTE_NV_TKINFO"
	.tkinfo
        /*0018*/ 	.word	0x00000081
        /*0030*/ 	.string	""
        /*0030*/ 	.string	"ptxas"
        /*0030*/ 	.string	"Cuda compilation tools, release 12.9, V12.9.83"
        /*0030*/ 	.string	"Build system must define TOOLS_VERSION_EXTENDED"
        /*0030*/ 	.string	"-O 3 -arch sm_100a "



//--------------------- .note.nv.cuver            --------------------------
	.section	.note.nv.cuver,"",@"SHT_NOTE"
	.sectionflags	@"SHF_NOTE_NV_CUVER"
        /*0018*/ 	.short	0x0001
        /*001a*/ 	.short	0x0064
        /*001c*/ 	.short	0x0001
        /*001e*/ 	.short	0x0000
        /*0020*/ 	.short	0x0001
        /*0022*/ 	.short	0x0000


//--------------------- .nv.info                  --------------------------
	.section	.nv.info,"",@"SHT_CUDA_INFO"
	.align	4


	//----- nvinfo : EIATTR_REGCOUNT
	.align		4
        /*0000*/ 	.byte	0x04, 0x2f
        /*0002*/ 	.short	(.L_6 - .L_5)
	.align		4
.L_5:
        /*0004*/ 	.word	index@(kernel_cutlass_kernel_cudnngemm_swigludense_gemm_persistent_swigluPersistentDenseGemmKernel_object_at__TiledMMA_ThrLayoutVMNK21111000_PermutationMNK____MMAAtom_ThrID21_ShapeMNK25612816_TV_0)
        /*0008*/ 	.word	0x00000061


	//----- nvinfo : EIATTR_FRAME_SIZE
	.align		4
.L_6:
        /*000c*/ 	.byte	0x04, 0x11
        /*000e*/ 	.short	(.L_8 - .L_7)
	.align		4
.L_7:
        /*0010*/ 	.word	index@($__internal_2_$__cuda_sm10x_tcgen05_guardrail_trap_unallocated_columns_being_dealloced)
        /*0014*/ 	.word	0x00000000


	//----- nvinfo : EIATTR_FRAME_SIZE
	.align		4
.L_8:
        /*0018*/ 	.byte	0x04, 0x11
        /*001a*/ 	.short	(.L_10 - .L_9)
	.align		4
.L_9:
        /*001c*/ 	.word	index@($__internal_1_$__cuda_sm10x_tcgen05_guardrail_trap_phase_invalid_during_alloc)
        /*0020*/ 	.word	0x00000000


	//----- nvinfo : EIATTR_FRAME_SIZE
	.align		4
.L_10:
        /*0024*/ 	.byte	0x04, 0x11
        /*0026*/ 	.short	(.L_12 - .L_11)
	.align		4
.L_11:
        /*0028*/ 	.word	index@($__internal_0_$__cuda_sm10x_tcgen05_guardrail_trap_col_being_dealloced_not_returned_by_alloc)
        /*002c*/ 	.word	0x00000000


	//----- nvinfo : EIATTR_FRAME_SIZE
	.align		4
.L_12:
        /*0030*/ 	.byte	0x04, 0x11
        /*0032*/ 	.short	(.L_14 - .L_13)
	.align		4
.L_13:
        /*0034*/ 	.word	index@(kernel_cutlass_kernel_cudnngemm_swigludense_gemm_persistent_swigluPersistentDenseGemmKernel_object_at__TiledMMA_ThrLayoutVMNK21111000_PermutationMNK____MMAAtom_ThrID21_ShapeMNK25612816_TV_0)
        /*0038*/ 	.word	0x00000000


	//----- nvinfo : EIATTR_MIN_STACK_SIZE
	.align		4
.L_14:
        /*003c*/ 	.byte	0x04, 0x12
        /*003e*/ 	.short	(.L_16 - .L_15)
	.align		4
.L_15:
        /*0040*/ 	.word	index@(kernel_cutlass_kernel_cudnngemm_swigludense_gemm_persistent_swigluPersistentDenseGemmKernel_object_at__TiledMMA_ThrLayoutVMNK21111000_PermutationMNK____MMAAtom_ThrID21_ShapeMNK25612816_TV_0)
        /*0044*/ 	.word	0x00000000
.L_16:


//--------------------- .nv.info.kernel_cutlass_kernel_cudnngemm_swigludense_gemm_persistent_swigluPersistentDenseGemmKernel_object_at__TiledMMA_ThrLayoutVMNK21111000_PermutationMNK____MMAAtom_ThrID21_ShapeMNK25612816_TV_0 --------------------------
	.section	.nv.info.kernel_cutlass_kernel_cudnngemm_swigludense_gemm_persistent_swigluPersistentDenseGemmKernel_object_at__TiledMMA_ThrLayoutVMNK21111000_PermutationMNK____MMAAtom_ThrID21_ShapeMNK25612816_TV_0,"",@"SHT_CUDA_INFO"
	.sectionflags	@""
	.align	4


	//----- nvinfo : EIATTR_CUDA_API_VERSION
	.align		4
        /*0000*/ 	.byte	0x04, 0x37
        /*0002*/ 	.short	(.L_18 - .L_17)
.L_17:
        /*0004*/ 	.word	0x00000081


	//----- nvinfo : EIATTR_KPARAM_INFO
	.align		4
.L_18:
        /*0008*/ 	.byte	0x04, 0x17
        /*000a*/ 	.short	(.L_20 - .L_19)
.L_19:
        /*000c*/ 	.word	0x00000000
        /*0010*/ 	.short	0x0008
        /*0012*/ 	.short	0x0264
        /*0014*/ 	.byte	0x00, 0xf0, 0x11, 0x00


	//----- nvinfo : EIATTR_KPARAM_INFO
	.align		4
.L_20:
        /*0018*/ 	.byte	0x04, 0x17
        /*001a*/ 	.short	(.L_22 - .L_21)
.L_21:
        /*001c*/ 	.word	0x00000000
        /*0020*/ 	.short	0x0007
        /*0022*/ 	.short	0x0258
        /*0024*/ 	.byte	0x00, 0xf0, 0x31, 0x00


	//----- nvinfo : EIATTR_KPARAM_INFO
	.align		4
.L_22:
        /*0028*/ 	.byte	0x04, 0x17
        /*002a*/ 	.short	(.L_24 - .L_23)
.L_23:
        /*002c*/ 	.word	0x00000000
        /*0030*/ 	.short	0x0006
        /*0032*/ 	.short	0x024c
        /*0034*/ 	.byte	0x00, 0xf0, 0x31, 0x00


	//----- nvinfo : EIATTR_KPARAM_INFO
	.align		4
.L_24:
        /*0038*/ 	.byte	0x04, 0x17
        /*003a*/ 	.short	(.L_26 - .L_25)
.L_25:
        /*003c*/ 	.word	0x00000000
        /*0040*/ 	.short	0x0005
        /*0042*/ 	.short	0x0240
        /*0044*/ 	.byte	0x00, 0xf0, 0x31, 0x00


	//----- nvinfo : EIATTR_KPARAM_INFO
	.align		4
.L_26:
        /*0048*/ 	.byte	0x04, 0x17
        /*004a*/ 	.short	(.L_28 - .L_27)
.L_27:
        /*004c*/ 	.word	0x00000000
        /*0050*/ 	.short	0x0004
        /*0052*/ 	.short	0x01c0
        /*0054*/ 	.byte	0x00, 0xf0, 0x01, 0x02


	//----- nvinfo : EIATTR_KPARAM_INFO
	.align		4
.L_28:
        /*0058*/ 	.byte	0x04, 0x17
        /*005a*/ 	.short	(.L_30 - .L_29)
.L_29:
        /*005c*/ 	.word	0x00000000
        /*0060*/ 	.short	0x0003
        /*0062*/ 	.short	0x0140
        /*0064*/ 	.byte	0x00, 0xf0, 0x01, 0x02


	//----- nvinfo : EIATTR_KPARAM_INFO
	.align		4
.L_30:
        /*0068*/ 	.byte	0x04, 0x17
        /*006a*/ 	.short	(.L_32 - .L_31)
.L_31:
        /*006c*/ 	.word	0x00000000
        /*0070*/ 	.short	0x0002
        /*0072*/ 	.short	0x00c0
        /*0074*/ 	.byte	0x00, 0xf0, 0x01, 0x02


	//----- nvinfo : EIATTR_KPARAM_INFO
	.align		4
.L_32:
        /*0078*/ 	.byte	0x04, 0x17
        /*007a*/ 	.short	(.L_34 - .L_33)
.L_33:
        /*007c*/ 	.word	0x00000000
        /*0080*/ 	.short	0x0001
        /*0082*/ 	.short	0x0040
        /*0084*/ 	.byte	0x00, 0xf0, 0x01, 0x02


	//----- nvinfo : EIATTR_KPARAM_INFO
	.align		4
.L_34:
        /*0088*/ 	.byte	0x04, 0x17
        /*008a*/ 	.short	(.L_36 - .L_35)
.L_35:
        /*008c*/ 	.word	0x00000000
        /*0090*/ 	.short	0x0000
        /*0092*/ 	.short	0x0000
        /*0094*/ 	.byte	0x00, 0xf0, 0x0d, 0x00


	//----- nvinfo : EIATTR_AT_ENTRY_FRAGMENTS
	.align		4
.L_36:
        /*0098*/ 	.byte	0x04, 0x4f
        /*009a*/ 	.short	(.L_38 - .L_37)


	//   ....[0]....
.L_37:
        /*009c*/ 	.word	0x00000004


	//   ....[1]....
        /*00a0*/ 	.word	0x00000005


	//----- nvinfo : EIATTR_RESERVED_SMEM_USED
	.align		4
.L_38:
        /*00a4*/ 	.byte	0x01, 0x41
	.zero		2


	//----- nvinfo : EIATTR_SPARSE_MMA_MASK
	.align		4
        /*00a8*/ 	.byte	0x03, 0x50
        /*00aa*/ 	.short	0x0000


	//----- nvinfo : EIATTR_TCGEN05_2CTA_USED
	.align		4
        /*00ac*/ 	.byte	0x01, 0x52
	.zero		2


	//----- nvinfo : EIATTR_MAXREG_COUNT
	.align		4
        /*00b0*/ 	.byte	0x03, 0x1b
        /*00b2*/ 	.short	0x00ff


	//----- nvinfo : EIATTR_NUM_BARRIERS
	.align		4
        /*00b4*/ 	.byte	0x02, 0x4c
        /*00b6*/ 	.byte	0x03
	.zero		1


	//----- nvinfo : EIATTR_INT_WARP_WIDE_INSTR_OFFSETS
	.align		4
        /*00b8*/ 	.byte	0x04, 0x31
        /*00ba*/ 	.short	(.L_40 - .L_39)


	//   ....[0]....
.L_39:
        /*00bc*/ 	.word	0x000045d0


	//   ....[1]....
        /*00c0*/ 	.word	0x00004600


	//----- nvinfo : EIATTR_COOP_GROUP_MASK_REGIDS
	.align		4
.L_40:
        /*00c4*/ 	.byte	0x04, 0x29
        /*00c6*/ 	.short	(.L_42 - .L_41)


	//   ....[0]....
.L_41:
        /*00c8*/ 	.word	0xffffffff


	//   ....[1]....
        /*00cc*/ 	.word	0xffffffff


	//   ....[2]....
        /*00d0*/ 	.word	0xffffffff


	//   ....[3]....
        /*00d4*/ 	.word	0xffffffff


	//   ....[4]....
        /*00d8*/ 	.word	0xffffffff


	//   ....[5]....
        /*00dc*/ 	.word	0xffffffff


	//   ....[6]....
        /*00e0*/ 	.word	0xffffffff


	//----- nvinfo : EIATTR_COOP_GROUP_INSTR_OFFSETS
	.align		4
.L_42:
        /*00e4*/ 	.byte	0x04, 0x28
        /*00e6*/ 	.short	(.L_44 - .L_43)


	//   ....[0]....
.L_43:
        /*00e8*/ 	.word	0x000003d0


	//   ....[1]....
        /*00ec*/ 	.word	0x00000580


	//   ....[2]....
        /*00f0*/ 	.word	0x000006d0


	//   ....[3]....
        /*00f4*/ 	.word	0x00001b30


	//   ....[4]....
        /*00f8*/ 	.word	0x00002140


	//   ....[5]....
        /*00fc*/ 	.word	0x00004450


	//   ....[6]....
        /*0100*/ 	.word	0x000046b0


	//----- nvinfo : EIATTR_VRC_CTA_INIT_COUNT
	.align		4
.L_44:
        /*0104*/ 	.byte	0x02, 0x4a
        /*0106*/ 	.byte	0x80
	.zero		1


	//----- nvinfo : EIATTR_MBARRIER_INSTR_OFFSETS
	.align		4
        /*0108*/ 	.byte	0x04, 0x39
        /*010a*/ 	.short	(.L_46 - .L_45)


	//   ....[0]....
.L_45:
        /*010c*/ 	.word	0x000002a0
        /*0110*/ 	.word	0x000000ff
        /*0114*/ 	.word	0x00000000
        /*0118*/ 	.short	0x0100
        /*011a*/ 	.byte	0x06
	.zero		1


	//   ....[1]....
        /*011c*/ 	.word	0x000002b0
        /*0120*/ 	.word	0x000000ff
        /*0124*/ 	.word	0x00000008
        /*0128*/ 	.short	0x0100
        /*012a*/ 	.byte	0x06
	.zero		1


	//   ....[2]....
        /*012c*/ 	.word	0x000002c0
        /*0130*/ 	.word	0x000000ff
        /*0134*/ 	.word	0x00000010
        /*0138*/ 	.short	0x0100
        /*013a*/ 	.byte	0x06
	.zero		1


	//   ....[3]....
        /*013c*/ 	.word	0x000002d0
        /*0140*/ 	.word	0x000000ff
        /*0144*/ 	.word	0x00000018
        /*0148*/ 	.short	0x0100
        /*014a*/ 	.byte	0x06
	.zero		1


	//   ....[4]....
        /*014c*/ 	.word	0x000002e0
        /*0150*/ 	.word	0x000000ff
        /*0154*/ 	.word	0x00000020
        /*0158*/ 	.short	0x0100
        /*015a*/ 	.byte	0x06
	.zero		1


	//   ....[5]....
        /*015c*/ 	.word	0x000002f0
        /*0160*/ 	.word	0x000000ff
        /*0164*/ 	.word	0x00000028
        /*0168*/ 	.short	0x0100
        /*016a*/ 	.byte	0x06
	.zero		1


	//   ....[6]....
        /*016c*/ 	.word	0x00000300
        /*0170*/ 	.word	0x000000ff
        /*0174*/ 	.word	0x00000030
        /*0178*/ 	.short	0x0100
        /*017a*/ 	.byte	0x06
	.zero		1


	//   ....[7]....
        /*017c*/ 	.word	0x00000310
        /*0180*/ 	.word	0x000000ff
        /*0184*/ 	.word	0x00000038
        /*0188*/ 	.short	0x0100
        /*018a*/ 	.byte	0x06
	.zero		1


	//   ....[8]....
        /*018c*/ 	.word	0x00000320
        /*0190*/ 	.word	0x000000ff
        /*0194*/ 	.word	0x00000040
        /*0198*/ 	.short	0x0100
        /*019a*/ 	.byte	0x06
	.zero		1


	//   ....[9]....
        /*019c*/ 	.word	0x00000330
        /*01a0*/ 	.word	0x000000ff
        /*01a4*/ 	.word	0x00000048
        /*01a8*/ 	.short	0x0100
        /*01aa*/ 	.byte	0x06
	.zero		1


	//   ....[10]....
        /*01ac*/ 	.word	0x00000340
        /*01b0*/ 	.word	0x000000ff
        /*01b4*/ 	.word	0x00000050
        /*01b8*/ 	.short	0x0100
        /*01ba*/ 	.byte	0x06
	.zero		1


	//   ....[11]....
        /*01bc*/ 	.word	0x00000350
        /*01c0*/ 	.word	0x000000ff
        /*01c4*/ 	.word	0x00000058
        /*01c8*/ 	.short	0x0100
        /*01ca*/ 	.byte	0x06
	.zero		1


	//   ....[12]....
        /*01cc*/ 	.word	0x00000360
        /*01d0*/ 	.word	0x000000ff
        /*01d4*/ 	.word	0x00000060
        /*01d8*/ 	.short	0x0100
        /*01da*/ 	.byte	0x06
	.zero		1


	//   ....[13]....
        /*01dc*/ 	.word	0x00000370
        /*01e0*/ 	.word	0x000000ff
        /*01e4*/ 	.word	0x00000068
        /*01e8*/ 	.short	0x0100
        /*01ea*/ 	.byte	0x06
	.zero		1


	//   ....[14]....
        /*01ec*/ 	.word	0x000004f0
        /*01f0*/ 	.word	0x000000ff
        /*01f4*/ 	.word	0x00000070
        /*01f8*/ 	.short	0x0100
        /*01fa*/ 	.byte	0x07
	.zero		1


	//   ....[15]....
        /*01fc*/ 	.word	0x00000500
        /*0200*/ 	.word	0x000000ff
        /*0204*/ 	.word	0x00000078
        /*0208*/ 	.short	0x0100
        /*020a*/ 	.byte	0x07
	.zero		1


	//   ....[16]....
        /*020c*/ 	.word	0x00000510
        /*0210*/ 	.word	0x000000ff
        /*0214*/ 	.word	0x00000080
        /*0218*/ 	.short	0x0100
        /*021a*/ 	.byte	0x07
	.zero		1


	//   ....[17]....
        /*021c*/ 	.word	0x00000520
        /*0220*/ 	.word	0x000000ff
        /*0224*/ 	.word	0x00000088
        /*0228*/ 	.short	0x0100
        /*022a*/ 	.byte	0x07
	.zero		1


	//   ....[18]....
        /*022c*/ 	.word	0x00000670
        /*0230*/ 	.word	0x000000ff
        /*0234*/ 	.word	0x00000090
        /*0238*/ 	.short	0x0100
        /*023a*/ 	.byte	0x06
	.zero		1


	//   ....[19]....
        /*023c*/ 	.word	0x00000ad0
        /*0240*/ 	.word	0x000000ff
        /*0244*/ 	.word	0x00000038
        /*0248*/ 	.short	0x010a
        /*024a*/ 	.byte	0x06
	.zero		1


	//   ....[20]....
        /*024c*/ 	.word	0x00000c10
        /*0250*/ 	.word	0x000000ff
        /*0254*/ 	.word	0x00000038
        /*0258*/ 	.short	0x010a
        /*025a*/ 	.byte	0x09
	.zero		1


	//   ....[21]....
        /*025c*/ 	.word	0x00000de0
        /*0260*/ 	.word	0x000000ff
        /*0264*/ 	.word	0x00000038
        /*0268*/ 	.short	0x010a
        /*026a*/ 	.byte	0x1e
	.zero		1


	//   ....[22]....
        /*026c*/ 	.word	0x000011b0
        /*0270*/ 	.word	0x000000ff
        /*0274*/ 	.word	0x00000038
        /*0278*/ 	.short	0x010a
        /*027a*/ 	.byte	0x05
	.zero		1


	//   ....[23]....
        /*027c*/ 	.word	0x000015f0
        /*0280*/ 	.word	0x000000ff
        /*0284*/ 	.word	0x00000000
        /*0288*/ 	.short	0x010a
        /*028a*/ 	.byte	0x0a
	.zero		1


	//   ....[24]....
        /*028c*/ 	.word	0x00001600
        /*0290*/ 	.word	0x000000ff
        /*0294*/ 	.word	0x00000080
        /*0298*/ 	.short	0x010a
        /*029a*/ 	.byte	0x06
	.zero		1


	//   ....[25]....
        /*029c*/ 	.word	0x00001790
        /*02a0*/ 	.word	0x000000ff
        /*02a4*/ 	.word	0x00000000
        /*02a8*/ 	.short	0x010a
        /*02aa*/ 	.byte	0x05
	.zero		1


	//   ....[26]....
        /*02ac*/ 	.word	0x00001900
        /*02b0*/ 	.word	0x000000ff
        /*02b4*/ 	.word	0x00000000
        /*02b8*/ 	.short	0x010a
        /*02ba*/ 	.byte	0x0a
	.zero		1


	//   ....[27]....
        /*02bc*/ 	.word	0x00001ab0
        /*02c0*/ 	.word	0x00000000
        /*02c4*/ 	.word	0x00000080
        /*02c8*/ 	.short	0x010a
        /*02ca*/ 	.byte	0xff
	.zero		1


	//   ....[28]....
        /*02cc*/ 	.word	0x00001db0
        /*02d0*/ 	.word	0x00000000
        /*02d4*/ 	.word	0x00000000
        /*02d8*/ 	.short	0x010a
        /*02da*/ 	.byte	0xff
	.zero		1


	//   ....[29]....
        /*02dc*/ 	.word	0x00001dd0
        /*02e0*/ 	.word	0x00000000
        /*02e4*/ 	.word	0x00000000
        /*02e8*/ 	.short	0x010a
        /*02ea*/ 	.byte	0xff
	.zero		1


	//   ....[30]....
        /*02ec*/ 	.word	0x00001fb0
        /*02f0*/ 	.word	0x00000008
        /*02f4*/ 	.word	0x00000000
        /*02f8*/ 	.short	0x010a
        /*02fa*/ 	.byte	0xff
	.zero		1


	//   ....[31]....
        /*02fc*/ 	.word	0x00001fd0
        /*0300*/ 	.word	0x00000008
        /*0304*/ 	.word	0x00000000
        /*0308*/ 	.short	0x010a
        /*030a*/ 	.byte	0xff
	.zero		1


	//   ....[32]....
        /*030c*/ 	.word	0x000020c0
        /*0310*/ 	.word	0x00000008
        /*0314*/ 	.word	0x00000000
        /*0318*/ 	.short	0x0101
        /*031a*/ 	.byte	0xff
	.zero		1


	//   ....[33]....
        /*031c*/ 	.word	0x000027a0
        /*0320*/ 	.word	0x000000ff
        /*0324*/ 	.word	0x00000070
        /*0328*/ 	.short	0x010a
        /*032a*/ 	.byte	0x1a
	.zero		1


	//   ....[34]....
        /*032c*/ 	.word	0x00004110
        /*0330*/ 	.word	0x000000ff
        /*0334*/ 	.word	0x00000000
        /*0338*/ 	.short	0x0101
        /*033a*/ 	.byte	0x1a
	.zero		1


	//   ....[35]....
        /*033c*/ 	.word	0x00004420
        /*0340*/ 	.word	0x00000005
        /*0344*/ 	.word	0x00000000
        /*0348*/ 	.short	0x0101
        /*034a*/ 	.byte	0xff
	.zero		1


	//   ....[36]....
        /*034c*/ 	.word	0x00004430
        /*0350*/ 	.word	0x00000002
        /*0354*/ 	.word	0x00000090
        /*0358*/ 	.short	0x010a
        /*035a*/ 	.byte	0xff
	.zero		1


	//   ....[37]....
        /*035c*/ 	.word	0x00004710
        /*0360*/ 	.word	0x00000000
        /*0364*/ 	.word	0x00000038
        /*0368*/ 	.short	0x010a
        /*036a*/ 	.byte	0xff
	.zero		1


	//   ....[38]....
        /*036c*/ 	.word	0x00004790
        /*0370*/ 	.word	0x00000000
        /*0374*/ 	.word	0x00000038
        /*0378*/ 	.short	0x010a
        /*037a*/ 	.byte	0xff
	.zero		1


	//   ....[39]....
        /*037c*/ 	.word	0x00004800
        /*0380*/ 	.word	0x00000000
        /*0384*/ 	.word	0x00000080
        /*0388*/ 	.short	0x010a
        /*038a*/ 	.byte	0xff
	.zero		1


	//   ....[40]....
        /*038c*/ 	.word	0x00004880
        /*0390*/ 	.word	0x00000000
        /*0394*/ 	.word	0x00000000
        /*0398*/ 	.short	0x010a
        /*039a*/ 	.byte	0xff
	.zero		1


	//   ....[41]....
        /*039c*/ 	.word	0x000048e0
        /*03a0*/ 	.word	0x00000000
        /*03a4*/ 	.word	0x00000080
        /*03a8*/ 	.short	0x010a
        /*03aa*/ 	.byte	0xff
	.zero		1


	//   ....[42]....
        /*03ac*/ 	.word	0x00004940
        /*03b0*/ 	.word	0x00000000
        /*03b4*/ 	.word	0x00000000
        /*03b8*/ 	.short	0x010a
        /*03ba*/ 	.byte	0xff
	.zero		1


	//   ....[43]....
        /*03bc*/ 	.word	0x000049a0
        /*03c0*/ 	.word	0x00000008
        /*03c4*/ 	.word	0x00000000
        /*03c8*/ 	.short	0x010a
        /*03ca*/ 	.byte	0xff
	.zero		1


	//   ....[44]....
        /*03cc*/ 	.word	0x00004a10
        /*03d0*/ 	.word	0x00000004
        /*03d4*/ 	.word	0x00000070
        /*03d8*/ 	.short	0x010a
        /*03da*/ 	.byte	0xff
	.zero		1


	//   ....[45]....
        /*03dc*/ 	.word	0x00004a60
        /*03e0*/ 	.word	0x00000002
        /*03e4*/ 	.word	0x00000090
        /*03e8*/ 	.short	0x010a
        /*03ea*/ 	.byte	0xff
	.zero		1


	//----- nvinfo : EIATTR_NUM_MBARRIERS
	.align		4
.L_46:
        /*03ec*/ 	.byte	0x03, 0x38
        /*03ee*/ 	.short	0x0013


	//----- nvinfo : EIATTR_EXIT_INSTR_OFFSETS
	.align		4
        /*03f0*/ 	.byte	0x04, 0x1c
        /*03f2*/ 	.short	(.L_48 - .L_47)


	//   ....[0]....
.L_47:
        /*03f4*/ 	.word	0x00001af0


	//   ....[1]....
        /*03f8*/ 	.word	0x000046d0


	//----- nvinfo : EIATTR_REQNTID
	.align		4
.L_48:
        /*03fc*/ 	.byte	0x04, 0x10
        /*03fe*/ 	.short	(.L_50 - .L_49)
.L_49:
        /*0400*/ 	.word	0x000000c0
        /*0404*/ 	.word	0x00000001
        /*0408*/ 	.word	0x00000001


	//----- nvinfo : EIATTR_CRS_STACK_SIZE
	.align		4
.L_50:
        /*040c*/ 	.byte	0x04, 0x1e
        /*040e*/ 	.short	(.L_52 - .L_51)
.L_51:
        /*0410*/ 	.word	0x00000000


	//----- nvinfo : EIATTR_CBANK_PARAM_SIZE
	.align		4
.L_52:
        /*0414*/ 	.byte	0x03, 0x19
        /*0416*/ 	.short	0x0268


	//----- nvinfo : EIATTR_PARAM_CBANK
	.align		4
        /*0418*/ 	.byte	0x04, 0x0a
        /*041a*/ 	.short	(.L_54 - .L_53)
	.align		4
.L_53:
        /*041c*/ 	.word	index@(.nv.constant0.kernel_cutlass_kernel_cudnngemm_swigludense_gemm_persistent_swigluPersistentDenseGemmKernel_object_at__TiledMMA_ThrLayoutVMNK21111000_PermutationMNK____MMAAtom_ThrID21_ShapeMNK25612816_TV_0)
        /*0420*/ 	.short	0x0380
        /*0422*/ 	.short	0x0268


	//----- nvinfo : EIATTR_SW_WAR
	.align		4
.L_54:
        /*0424*/ 	.byte	0x04, 0x36
        /*0426*/ 	.short	(.L_56 - .L_55)
.L_55:
        /*0428*/ 	.word	0x00000008
.L_56:


//--------------------- .nv.compat                --------------------------
	.section	.nv.compat,"",@"SHT_CUDA_COMPAT_INFO"
	.align	4
        /*0000*/ 	.byte	0x02, 0x02, 0x02, 0x00, 0x02, 0x05, 0x05, 0x00, 0x02, 0x03, 0x01, 0x00, 0x02, 0x06, 0x01, 0x00


//--------------------- .nv.callgraph             --------------------------
	.section	.nv.callgraph,"",@"SHT_CUDA_CALLGRAPH"
	.align	4
	.sectionentsize	8
	.align		4
        /*0000*/ 	.word	0x00000000
	.align		4
        /*0004*/ 	.word	0xffffffff
	.align		4
        /*0008*/ 	.word	0x00000000
	.align		4
        /*000c*/ 	.word	0xfffffffe
	.align		4
        /*0010*/ 	.word	0x00000000
	.align		4
        /*0014*/ 	.word	0xfffffffd
	.align		4
        /*0018*/ 	.word	0x00000000
	.align		4
        /*001c*/ 	.word	0xfffffffc


//--------------------- .text.kernel_cutlass_kernel_cudnngemm_swigludense_gemm_persistent_swigluPersistentDenseGemmKernel_object_at__TiledMMA_ThrLayoutVMNK21111000_PermutationMNK____MMAAtom_ThrID21_ShapeMNK25612816_TV_0 --------------------------
	.section	.text.kernel_cutlass_kernel_cudnngemm_swigludense_gemm_persistent_swigluPersistentDenseGemmKernel_object_at__TiledMMA_ThrLayoutVMNK21111000_PermutationMNK____MMAAtom_ThrID21_ShapeMNK25612816_TV_0,"ax",@progbits
	.align	128
        .global         kernel_cutlass_kernel_cudnngemm_swigludense_gemm_persistent_swigluPersistentDenseGemmKernel_object_at__TiledMMA_ThrLayoutVMNK21111000_PermutationMNK____MMAAtom_ThrID21_ShapeMNK25612816_TV_0
        .type           kernel_cutlass_kernel_cudnngemm_swigludense_gemm_persistent_swigluPersistentDenseGemmKernel_object_at__TiledMMA_ThrLayoutVMNK21111000_PermutationMNK____MMAAtom_ThrID21_ShapeMNK25612816_TV_0,@function
        .size           kernel_cutlass_kernel_cudnngemm_swigludense_gemm_persistent_swigluPersistentDenseGemmKernel_object_at__TiledMMA_ThrLayoutVMNK21111000_PermutationMNK____MMAAtom_ThrID21_ShapeMNK25612816_TV_0,(.L_x_71 - kernel_cutlass_kernel_cudnngemm_swigludense_gemm_persistent_swigluPersistentDenseGemmKernel_object_at__TiledMMA_ThrLayoutVMNK21111000_PermutationMNK____MMAAtom_ThrID21_ShapeMNK25612816_TV_0)
        .other          kernel_cutlass_kernel_cudnngemm_swigludense_gemm_persistent_swigluPersistentDenseGemmKernel_object_at__TiledMMA_ThrLayoutVMNK21111000_PermutationMNK____MMAAtom_ThrID21_ShapeMNK25612816_TV_0,@"STO_CUDA_ENTRY STV_DEFAULT"
kernel_cutlass_kernel_cudnngemm_swigludense_gemm_persistent_swigluPersistentDenseGemmKernel_object_at__TiledMMA_ThrLayoutVMNK21111000_PermutationMNK____MMAAtom_ThrID21_ShapeMNK25612816_TV_0:
.text.kernel_cutlass_kernel_cudnngemm_swigludense_gemm_persistent_swigluPersistentDenseGemmKernel_object_at__TiledMMA_ThrLayoutVMNK21111000_PermutationMNK____MMAAtom_ThrID21_ShapeMNK25612816_TV_0:
[----:B------:R-:W1:Y:S01]  /*0000*/  LDC R1, c[0x0][0x37c] ;  /* 0x0000df00ff017b82 */ /* 0x000e620000000800 */
[----:B------:R-:W2:Y:S07]  /*0010*/  S2R R4, SR_TID.X ;  /* 0x0000000000047919 */ /* 0x000eae0000002100 */
[----:B------:R-:W3:Y:S01]  /*0020*/  S2UR UR4, SR_CgaCtaId ;  /* 0x00000000000479c3 */ /* 0x000ee20000008800 */
[----:B------:R-:W4:Y:S01]  /*0030*/  LDCU.U8 UR7, c[0x0][0x382] ;  /* 0x00007040ff0777ac */ /* 0x000f220008000000 */
[----:B------:R-:W5:Y:S06]  /*0040*/  LDCU.U8 UR6, c[0x0][0x381] ;  /* 0x00007020ff0677ac */ /* 0x000f6c0008000000 */
[----:B------:R-:W2:Y:S01]  /*0050*/  S2UR UR22, SR_CTAID.X ;  /* 0x00000000001679c3 */ /* 0x000ea20000002500 */
[----:B------:R-:W2:Y:S01]  /*0060*/  LDCU UR5, c[0x0][0x36c] ;  /* 0x00006d80ff0577ac */ /* 0x000ea20008000800 */
[----:B----4-:R-:W-:-:S02]  /*0070*/  ULOP3.LUT UR7, UR7, 0x1, URZ, 0xc0, !UPT ;  /* 0x0000000107077892 */ /* 0x010fc4000f8ec0ff */
[----:B-----5:R-:W-:Y:S02]  /*0080*/  ULOP3.LUT UR6, UR6, 0x1, URZ, 0xc0, !UPT ;  /* 0x0000000106067892 */ /* 0x020fe4000f8ec0ff */
[----:B---3--:R-:W-:Y:S02]  /*0090*/  ULEA.HI UR13, UR4, UR4, URZ, 0x1 ;  /* 0x00000004040d7291 */ /* 0x008fe4000f8f08ff */
[----:B--2---:R-:W-:Y:S02]  /*00a0*/  UISETP.EQ.U32.AND UP2, UPT, UR5, 0x1, UPT ;  /* 0x000000010500788c */ /* 0x004fe4000bf42070 */
[----:B------:R-:W-:Y:S01]  /*00b0*/  UISETP.NE.U32.AND UP6, UPT, UR7, 0x1, UPT ;  /* 0x000000010700788c */ /* 0x000fe2000bfc5070 */
[----:B------:R-:W-:Y:S01]  /*00c0*/  SHF.R.U32.HI R0, RZ, 0x5, R4 ;  /* 0x00000005ff007819 */ /* 0x000fe20000011604 */
[----:B------:R-:W-:Y:S02]  /*00d0*/  ULOP3.LUT UR22, UR22, 0x1, URZ, 0xc0, !UPT ;  /* 0x0000000116167892 */ /* 0x000fe4000f8ec0ff */
[----:B------:R-:W-:Y:S01]  /*00e0*/  UISETP.NE.U32.AND UP5, UPT, UR6, 0x1, UPT ;  /* 0x000000010600788c */ /* 0x000fe2000bfa5070 */
[----:B------:R-:W-:Y:S01]  /*00f0*/  R2UR UR23, R0 ;  /* 0x00000000001772ca */ /* 0x000fe200000e0000 */
[----:B------:R-:W-:-:S12]  /*0100*/  ULOP3.LUT UR12, UR13, 0xfffffffe, URZ, 0xc0, !UPT ;  /* 0xfffffffe0d0c7892 */ /* 0x000fd8000f8ec0ff */
[----:B------:R-:W-:Y:S02]  /*0110*/  UISETP.NE.AND UP4, UPT, UR23, 0x5, UPT ;  /* 0x000000051700788c */ /* 0x000fe4000bf85270 */
[----:B------:R-:W-:-:S07]  /*0120*/  UISETP.NE.AND UP3, UPT, UR23, URZ, UPT ;  /* 0x000000ff1700728c */ /* 0x000fce000bf65270 */
[----:B-1----:R-:W-:Y:S05]  /*0130*/  BRA.U UP4, `(.L_x_0) ;  /* 0x0000000104387547 */ /* 0x002fea000b800000 */
[----:B------:R-:W1:Y:S02]  /*0140*/  LDCU.64 UR6, c[0x0][0x348] ;  /* 0x00006900ff0677ac */ /* 0x000e640008000a00 */
[----:B-1----:R-:W-:Y:S02]  /*0150*/  UIADD3 UR14, UP1, UPT, UR6, 0x40, URZ ;  /* 0x00000040060e7890 */ /* 0x002fe4000ff3e0ff */
[----:B------:R-:W-:Y:S02]  /*0160*/  UIADD3 UR10, UP0, UPT, UR6, 0xc0, URZ ;  /* 0x000000c0060a7890 */ /* 0x000fe4000ff1e0ff */
[----:B------:R-:W-:Y:S02]  /*0170*/  UIADD3.X UR15, UPT, UPT, URZ, UR7, URZ, UP1, !UPT ;  /* 0x00000007ff0f7290 */ /* 0x000fe40008ffe4ff */
[----:B------:R-:W-:Y:S02]  /*0180*/  UIADD3 UR8, UP1, UPT, UR6, 0x140, URZ ;  /* 0x0000014006087890 */ /* 0x000fe4000ff3e0ff */
[----:B------:R-:W-:-:S02]  /*0190*/  UIADD3.X UR11, UPT, UPT, URZ, UR7, URZ, UP0, !UPT ;  /* 0x00000007ff0b7290 */ /* 0x000fc400087fe4ff */
[----:B------:R-:W-:Y:S02]  /*01a0*/  UIADD3 UR6, UP0, UPT, UR6, 0x1c0, URZ ;  /* 0x000001c006067890 */ /* 0x000fe4000ff1e0ff */
[----:B------:R-:W-:Y:S01]  /*01b0*/  UIADD3.X UR9, UPT, UPT, URZ, UR7, URZ, UP1, !UPT ;  /* 0x00000007ff097290 */ /* 0x000fe20008ffe4ff */
[----:B------:R1:W-:Y:S01]  /*01c0*/  UTMACCTL.PF [UR14] ;  /* 0x000000000e0079b9 */ /* 0x0003e20008040000 */
[----:B------:R-:W-:-:S03]  /*01d0*/  UIADD3.X UR7, UPT, UPT, URZ, UR7, URZ, UP0, !UPT ;  /* 0x00000007ff077290 */ /* 0x000fc600087fe4ff */
[----:B------:R1:W-:Y:S04]  /*01e0*/  UTMACCTL.PF [UR10] ;  /* 0x000000000a0079b9 */ /* 0x0003e80008040000 */
[----:B------:R1:W-:Y:S02]  /*01f0*/  UTMACCTL.PF [UR8] ;  /* 0x00000000080079b9 */ /* 0x0003e40008040000 */
[----:B------:R1:W-:Y:S02]  /*0200*/  UTMACCTL.PF [UR6] ;  /* 0x00000000060079b9 */ /* 0x0003e40008040000 */
[----:B-1----:R-:W-:Y:S01]  /*0210*/  NOP ;  /* 0x0000000000007918 */ /* 0x002fe20000000000 */
.L_x_0:
[----:B------:R-:W-:Y:S05]  /*0220*/  BRA.U UP3, `(.L_x_1) ;  /* 0x0000000103587547 */ /* 0x000fea000b800000 */
[----:B------:R-:W-:Y:S01]  /*0230*/  UMOV UR6, 0x400 ;  /* 0x0000040000067882 */ /* 0x000fe20000000000 */
[----:B------:R-:W-:Y:S01]  /*0240*/  UMOV UR5, 0x1 ;  /* 0x0000000100057882 */ /* 0x000fe20000000000 */
[----:B------:R-:W-:Y:S02]  /*0250*/  ULEA UR6, UR4, UR6, 0x18 ;  /* 0x0000000604067291 */ /* 0x000fe4000f8ec0ff */
[----:B------:R-:W-:-:S04]  /*0260*/  UIADD3 UR8, UPT, UPT, -UR5, 0x100000, URZ ;  /* 0x0010000005087890 */ /* 0x000fc8000fffe1ff */
[----:B------:R-:W-:Y:S02]  /*0270*/  USHF.L.U32 UR9, UR8, 0xb, URZ ;  /* 0x0000000b08097899 */ /* 0x000fe400080006ff */
[----:B------:R-:W-:Y:S01]  /*0280*/  USHF.L.U32 UR8, UR8, 0x1, URZ ;  /* 0x0000000108087899 */ /* 0x000fe200080006ff */
[----:B------:R-:W1:Y:S11]  /*0290*/  FENCE.VIEW.ASYNC.S ;  /* 0x00000000000073c6 */ /* 0x000e760000000000 */
[----:B-1----:R1:W2:Y:S01]  /*02a0*/  SYNCS.EXCH.64 URZ, [UR6], UR8 ;  /* 0x0000000806ff75b2 */ /* 0x0022a20008000100 */
[----:B------:R1:W3:Y:S01]  /*02b0*/  SYNCS.EXCH.64 URZ, [UR6+0x8], UR8 ;  /* 0x0000080806ff75b2 */ /* 0x0002e20008000100 */
[----:B------:R1:W4:Y:S01]  /*02c0*/  SYNCS.EXCH.64 URZ, [UR6+0x10], UR8 ;  /* 0x0000100806ff75b2 */ /* 0x0003220008000100 */
[----:B------:R1:W5:Y:S01]  /*02d0*/  SYNCS.EXCH.64 URZ, [UR6+0x18], UR8 ;  /* 0x0000180806ff75b2 */ /* 0x0003620008000100 */
[----:B------:R1:W1:Y:S01]  /*02e0*/  SYNCS.EXCH.64 URZ, [UR6+0x20], UR8 ;  /* 0x0000200806ff75b2 */ /* 0x0002620008000100 */
        /* <DEDUP_REMOVED lines=9> */
[----:B------:R-:W-:Y:S01]  /*0380*/  NOP ;  /* 0x0000000000007918 */ /* 0x000fe20000000000 */
.L_x_1:
[----:B------:R-:W-:Y:S01]  /*0390*/  NOP ;  /* 0x0000000000007918 */ /* 0x000fe20000000000 */
[----:B------:R-:W-:Y:S05]  /*03a0*/  BRA.U !UP2, `(.L_x_2) ;  /* 0x000000010a087547 */ /* 0x000fea000b800000 */
[----:B-12345:R-:W-:Y:S01]  /*03b0*/  UCGABAR_ARV ;  /* 0x00000000000079c7 */ /* 0x03efe20008000000 */
[----:B------:R-:W-:Y:S05]  /*03c0*/  BRA `(.L_x_3) ;  /* 0x0000000000047947 */ /* 0x000fea0003800000 */
.L_x_2:
[----:B-12345:R-:W-:Y:S01]  /*03d0*/  NOP ;  /* 0x0000000000007918 */ /* 0x03efe20000000000 */
.L_x_3:
[----:B------:R-:W-:Y:S05]  /*03e0*/  BRA.U !UP2, `(.L_x_4) ;  /* 0x000000010a0c7547 */ /* 0x000fea000b800000 */
[----:B------:R-:W-:Y:S01]  /*03f0*/  UCGABAR_WAIT ;  /* 0x0000000000007dc7 */ /* 0x000fe20008000000 */
[----:B------:R-:W-:Y:S01]  /*0400*/  CCTL.IVALL ;  /* 0x00000000ff00798f */ /* 0x000fe20002000000 */
[----:B------:R-:W-:Y:S05]  /*0410*/  BRA `(.L_x_5) ;  /* 0x0000000000047947 */ /* 0x000fea0003800000 */
.L_x_4:
[----:B------:R-:W-:Y:S06]  /*0420*/  BAR.SYNC.DEFER_BLOCKING 0x0 ;  /* 0x0000000000007b1d */ /* 0x000fec0000010000 */
.L_x_5:
[----:B------:R-:W-:Y:S05]  /*0430*/  BRA.U UP3, `(.L_x_6) ;  /* 0x0000000103407547 */ /* 0x000fea000b800000 */
[----:B------:R-:W-:Y:S01]  /*0440*/  UMOV UR7, 0x400 ;  /* 0x0000040000077882 */ /* 0x000fe20000000000 */
[----:B------:R-:W-:Y:S01]  /*0450*/  UMOV UR6, 0x1 ;  /* 0x0000000100067882 */ /* 0x000fe20000000000 */
[----:B------:R-:W-:Y:S01]  /*0460*/  UMOV UR5, 0x8 ;  /* 0x0000000800057882 */ /* 0x000fe20000000000 */
[----:B------:R-:W-:Y:S02]  /*0470*/  ULEA UR7, UR4, UR7, 0x18 ;  /* 0x0000000704077291 */ /* 0x000fe4000f8ec0ff */
[----:B------:R-:W-:-:S04]  /*0480*/  UIADD3 UR8, UPT, UPT, -UR6, 0x100000, URZ ;  /* 0x0010000006087890 */ /* 0x000fc8000fffe1ff */
[----:B------:R-:W-:Y:S02]  /*0490*/  USHF.L.U32 UR9, UR8, 0xb, URZ ;  /* 0x0000000b08097899 */ /* 0x000fe400080006ff */
[----:B------:R-:W-:Y:S02]  /*04a0*/  USHF.L.U32 UR8, UR8, 0x1, URZ ;  /* 0x0000000108087899 */ /* 0x000fe400080006ff */
[----:B------:R-:W-:-:S04]  /*04b0*/  UIADD3 UR10, UPT, UPT, -UR5, 0x100000, URZ ;  /* 0x00100000050a7890 */ /* 0x000fc8000fffe1ff */
[----:B------:R-:W-:Y:S02]  /*04c0*/  USHF.L.U32 UR11, UR10, 0xb, URZ ;  /* 0x0000000b0a0b7899 */ /* 0x000fe400080006ff */
[----:B------:R-:W-:Y:S01]  /*04d0*/  USHF.L.U32 UR10, UR10, 0x1, URZ ;  /* 0x000000010a0a7899 */ /* 0x000fe200080006ff */
[----:B------:R-:W1:Y:S03]  /*04e0*/  FENCE.VIEW.ASYNC.S ;  /* 0x00000000000073c6 */ /* 0x000e660000000000 */
[----:B-1----:R1:W2:Y:S01]  /*04f0*/  SYNCS.EXCH.64 URZ, [UR7+0x70], UR8 ;  /* 0x0000700807ff75b2 */ /* 0x0022a20008000100 */
[----:B------:R1:W3:Y:S07]  /*0500*/  SYNCS.EXCH.64 URZ, [UR7+0x78], UR8 ;  /* 0x0000780807ff75b2 */ /* 0x0002ee0008000100 */
[----:B------:R1:W4:Y:S01]  /*0510*/  SYNCS.EXCH.64 URZ, [UR7+0x80], UR10 ;  /* 0x0000800a07ff75b2 */ /* 0x0003220008000100 */
[----:B------:R1:W5:Y:S01]  /*0520*/  SYNCS.EXCH.64 URZ, [UR7+0x88], UR10 ;  /* 0x0000880a07ff75b2 */ /* 0x0003620008000100 */
[----:B------:R-:W-:Y:S01]  /*0530*/  NOP ;  /* 0x0000000000007918 */ /* 0x000fe20000000000 */
.L_x_6:
[----:B------:R-:W-:Y:S01]  /*0540*/  NOP ;  /* 0x0000000000007918 */ /* 0x000fe20000000000 */
[----:B------:R-:W-:Y:S05]  /*0550*/  BRA.U !UP2, `(.L_x_7) ;  /* 0x000000010a087547 */ /* 0x000fea000b800000 */
[----:B--2345:R-:W-:Y:S01]  /*0560*/  UCGABAR_ARV ;  /* 0x00000000000079c7 */ /* 0x03cfe20008000000 */
[----:B------:R-:W-:Y:S05]  /*0570*/  BRA `(.L_x_8) ;  /* 0x0000000000047947 */ /* 0x000fea0003800000 */
.L_x_7:
[----:B--2345:R-:W-:Y:S01]  /*0580*/  NOP ;  /* 0x0000000000007918 */ /* 0x03cfe20000000000 */
.L_x_8:
[----:B------:R-:W-:Y:S05]  /*0590*/  BRA.U !UP2, `(.L_x_9) ;  /* 0x000000010a0c7547 */ /* 0x000fea000b800000 */
[----:B------:R-:W-:Y:S01]  /*05a0*/  UCGABAR_WAIT ;  /* 0x0000000000007dc7 */ /* 0x000fe20008000000 */
[----:B------:R-:W-:Y:S01]  /*05b0*/  CCTL.IVALL ;  /* 0x00000000ff00798f */ /* 0x000fe20002000000 */
[----:B------:R-:W-:Y:S05]  /*05c0*/  BRA `(.L_x_10) ;  /* 0x0000000000047947 */ /* 0x000fea0003800000 */
.L_x_9:
[----:B------:R-:W-:Y:S06]  /*05d0*/  BAR.SYNC.DEFER_BLOCKING 0x0 ;  /* 0x0000000000007b1d */ /* 0x000fec0000010000 */
.L_x_10:
[----:B------:R-:W-:Y:S05]  /*05e0*/  BRA.U UP4, `(.L_x_11) ;  /* 0x0000000104287547 */ /* 0x000fea000b800000 */
[----:B------:R-:W-:Y:S01]  /*05f0*/  UMOV UR6, 0x400 ;  /* 0x0000040000067882 */ /* 0x000fe20000000000 */
[----:B------:R-:W-:Y:S01]  /*0600*/  UMOV UR5, 0x20 ;  /* 0x0000002000057882 */ /* 0x000fe20000000000 */
[----:B------:R-:W-:Y:S02]  /*0610*/  ULEA UR6, UR4, UR6, 0x18 ;  /* 0x0000000604067291 */ /* 0x000fe4000f8ec0ff */
[----:B-1----:R-:W-:-:S04]  /*0620*/  UIADD3 UR8, UPT, UPT, -UR5, 0x100000, URZ ;  /* 0x0010000005087890 */ /* 0x002fc8000fffe1ff */
[----:B------:R-:W-:Y:S02]  /*0630*/  USHF.L.U32 UR9, UR8, 0xb, URZ ;  /* 0x0000000b08097899 */ /* 0x000fe400080006ff */
[----:B------:R-:W-:Y:S01]  /*0640*/  USHF.L.U32 UR8, UR8, 0x1, URZ ;  /* 0x0000000108087899 */ /* 0x000fe200080006ff */
[----:B------:R-:W-:Y:S01]  /*0650*/  ELECT P0, URZ, PT ;  /* 0x0000000000ff782f */ /* 0x000fe20003800000 */
[----:B------:R-:W1:Y:S10]  /*0660*/  FENCE.VIEW.ASYNC.S ;  /* 0x00000000000073c6 */ /* 0x000e740000000000 */
[----:B-1----:R2:W3:Y:S02]  /*0670*/  SYNCS.EXCH.64 URZ, [UR6+0x90], UR8 ;  /* 0x0000900806ff75b2 */ /* 0x0024e40008000100 */
[----:B--2---:R-:W-:Y:S01]  /*0680*/  NOP ;  /* 0x0000000000007918 */ /* 0x004fe20000000000 */
.L_x_11:
[----:B------:R-:W-:Y:S01]  /*0690*/  NOP ;  /* 0x0000000000007918 */ /* 0x000fe20000000000 */
[----:B------:R-:W-:Y:S05]  /*06a0*/  BRA.U !UP2, `(.L_x_12) ;  /* 0x000000010a087547 */ /* 0x000fea000b800000 */
[----:B---3--:R-:W-:Y:S01]  /*06b0*/  UCGABAR_ARV ;  /* 0x00000000000079c7 */ /* 0x008fe20008000000 */
[----:B------:R-:W-:Y:S05]  /*06c0*/  BRA `(.L_x_13) ;  /* 0x0000000000047947 */ /* 0x000fea0003800000 */
.L_x_12:
[----:B---3--:R-:W-:Y:S01]  /*06d0*/  NOP ;  /* 0x0000000000007918 */ /* 0x008fe20000000000 */
.L_x_13:
[----:B------:R-:W-:Y:S01]  /*06e0*/  USHF.L.U32 UR21, UR22, 0x7, URZ ;  /* 0x0000000716157899 */ /* 0x000fe200080006ff */
[----:B------:R-:W-:Y:S05]  /*06f0*/  BRA.U !UP2, `(.L_x_14) ;  /* 0x000000010a0c7547 */ /* 0x000fea000b800000 */
[----:B------:R-:W-:Y:S01]  /*0700*/  UCGABAR_WAIT ;  /* 0x0000000000007dc7 */ /* 0x000fe20008000000 */
[----:B------:R-:W-:Y:S01]  /*0710*/  CCTL.IVALL ;  /* 0x00000000ff00798f */ /* 0x000fe20002000000 */
[----:B------:R-:W-:Y:S05]  /*0720*/  BRA `(.L_x_15) ;  /* 0x0000000000047947 */ /* 0x000fea0003800000 */
.L_x_14:
[----:B------:R-:W-:Y:S06]  /*0730*/  BAR.SYNC.DEFER_BLOCKING 0x0 ;  /* 0x0000000000007b1d */ /* 0x000fec0000010000 */
.L_x_15:
[----:B------:R-:W2:Y:S01]  /*0740*/  LDCU.U8 UR20, c[0x0][0x5c8] ;  /* 0x0000b900ff1477ac */ /* 0x000ea20008000000 */
[----:B------:R-:W3:Y:S01]  /*0750*/  LDCU.U8 UR19, c[0x0][0x5c9] ;  /* 0x0000b920ff1377ac */ /* 0x000ee20008000000 */
[----:B------:R-:W4:Y:S01]  /*0760*/  LDCU.U8 UR18, c[0x0][0x5d4] ;  /* 0x0000ba80ff1277ac */ /* 0x000f220008000000 */
[----:B------:R-:W5:Y:S01]  /*0770*/  LDCU.U8 UR17, c[0x0][0x5e0] ;  /* 0x0000bc00ff1177ac */ /* 0x000f620008000000 */
[----:B------:R-:W1:Y:S01]  /*0780*/  LDCU.U8 UR16, c[0x0][0x5e1] ;  /* 0x0000bc20ff1077ac */ /* 0x000e620008000000 */
[----:B------:R-:W1:Y:S01]  /*0790*/  LDCU.U8 UR15, c[0x0][0x5d5] ;  /* 0x0000baa0ff0f77ac */ /* 0x000e620008000000 */
[----:B------:R-:W-:Y:S05]  /*07a0*/  BRA.U UP4, `(.L_x_16) ;  /* 0x0000000904987547 */ /* 0x000fea000b800000 */
[----:B------:R-:W5:Y:S01]  /*07b0*/  S2UR UR27, SR_CTAID.Z ;  /* 0x00000000001b79c3 */ /* 0x000f620000002700 */
[----:B------:R-:W-:Y:S01]  /*07c0*/  UMOV UR26, 0x1 ;  /* 0x00000001001a7882 */ /* 0x000fe20000000000 */
[----:B------:R-:W-:Y:S01]  /*07d0*/  UMOV UR25, URZ ;  /* 0x000000ff00197c82 */ /* 0x000fe20008000000 */
[----:B-----5:R-:W-:-:S09]  /*07e0*/  UISETP.GT.U32.AND UP0, UPT, UR27, 0x1ff, UPT ;  /* 0x000001ff1b00788c */ /* 0x020fd2000bf04070 */
[----:B------:R-:W-:Y:S05]  /*07f0*/  BRA.U UP0, `(.L_x_17) ;  /* 0x0000000500f07547 */ /* 0x000fea000b800000 */
[----:B------:R-:W5:Y:S01]  /*0800*/  LDCU.64 UR4, c[0x0][0x5c0] ;  /* 0x0000b800ff0477ac */ /* 0x000f620008000a00 */
[----:B------:R-:W4:Y:S01]  /*0810*/  S2UR UR14, SR_CgaCtaId ;  /* 0x00000000000e79c3 */ /* 0x000f220000008800 */
[----:B-1----:R-:W1:Y:S01]  /*0820*/  LDCU UR8, c[0x0][0x5d0] ;  /* 0x0000ba00ff0877ac */ /* 0x002e620008000800 */
[----:B------:R-:W3:Y:S01]  /*0830*/  LDCU UR11, c[0x0][0x374] ;  /* 0x00006e80ff0b77ac */ /* 0x000ee20008000800 */
[----:B------:R-:W3:Y:S01]  /*0840*/  LDCU UR10, c[0x0][0x370] ;  /* 0x00006e00ff0a77ac */ /* 0x000ee20008000800 */
[----:B------:R-:W2:Y:S01]  /*0850*/  LDCU.64 UR28, c[0x0][0x348] ;  /* 0x00006900ff1c77ac */ /* 0x000ea20008000a00 */
[----:B-----5:R-:W-:Y:S01]  /*0860*/  UIMAD.WIDE.U32 UR6, UR27, UR5, URZ ;  /* 0x000000051b0672a5 */ /* 0x020fe2000f8e00ff */
[----:B------:R-:W-:-:S03]  /*0870*/  UMOV UR26, 0x1 ;  /* 0x00000001001a7882 */ /* 0x000fc60000000000 */
[----:B------:R-:W-:-:S04]  /*0880*/  UIADD3 UR5, UPT, UPT, UR27, -UR7, URZ ;  /* 0x800000071b057290 */ /* 0x000fc8000fffe0ff */
[----:B--2---:R-:W-:Y:S02]  /*0890*/  USHF.R.U32.HI UR5, URZ, UR20, UR5 ;  /* 0x00000014ff057299 */ /* 0x004fe40008011605 */
[----:B---3--:R-:W-:Y:S02]  /*08a0*/  UIMAD UR10, UR11, UR10, URZ ;  /* 0x0000000a0b0a72a4 */ /* 0x008fe4000f8e02ff */
[----:B------:R-:W-:-:S04]  /*08b0*/  UIADD3 UR5, UPT, UPT, UR7, UR5, URZ ;  /* 0x0000000507057290 */ /* 0x000fc8000fffe0ff */
[----:B------:R-:W-:-:S04]  /*08c0*/  USHF.R.U32.HI UR6, URZ, UR19, UR5 ;  /* 0x00000013ff067299 */ /* 0x000fc80008011605 */
[----:B------:R-:W-:-:S04]  /*08d0*/  UIADD3 UR6, UPT, UPT, -UR6, URZ, URZ ;  /* 0x000000ff06067290 */ /* 0x000fc8000fffe1ff */
[----:B------:R-:W-:Y:S01]  /*08e0*/  UIMAD UR6, UR6, UR4, UR27 ;  /* 0x00000004060672a4 */ /* 0x000fe2000f8e021b */
[----:B------:R-:W2:Y:S03]  /*08f0*/  LDCU.64 UR4, c[0x0][0x5d8] ;  /* 0x0000bb00ff0477ac */ /* 0x000ea60008000a00 */
[----:B-1----:R-:W-:-:S04]  /*0900*/  UIMAD.WIDE.U32 UR8, UR6, UR8, URZ ;  /* 0x00000008060872a5 */ /* 0x002fc8000f8e00ff */
[----:B------:R-:W-:-:S04]  /*0910*/  UIADD3 UR7, UPT, UPT, UR6, -UR9, URZ ;  /* 0x8000000906077290 */ /* 0x000fc8000fffe0ff */
[----:B----4-:R-:W-:-:S04]  /*0920*/  USHF.R.U32.HI UR7, URZ, UR18, UR7 ;  /* 0x00000012ff077299 */ /* 0x010fc80008011607 */
[----:B------:R-:W-:Y:S01]  /*0930*/  UIADD3 UR7, UPT, UPT, UR9, UR7, URZ ;  /* 0x0000000709077290 */ /* 0x000fe2000fffe0ff */
[----:B------:R-:W1:Y:S03]  /*0940*/  LDCU UR9, c[0x0][0x378] ;  /* 0x00006f00ff0977ac */ /* 0x000e660008000800 */
[----:B------:R-:W-:-:S04]  /*0950*/  USHF.R.U32.HI UR8, URZ, UR15, UR7 ;  /* 0x0000000fff087299 */ /* 0x000fc80008011607 */
[----:B--2---:R-:W-:-:S07]  /*0960*/  UIMAD.WIDE.U32 UR24, UR8, UR5, URZ ;  /* 0x00000005081872a5 */ /* 0x004fce000f8e00ff */
[----:B------:R-:W-:Y:S01]  /*0970*/  UMOV UR5, UR25 ;  /* 0x0000001900057c82 */ /* 0x000fe20008000000 */
[----:B------:R-:W-:Y:S01]  /*0980*/  UMOV UR25, URZ ;  /* 0x000000ff00197c82 */ /* 0x000fe20008000000 */
[----:B------:R-:W-:Y:S02]  /*0990*/  UIADD3 UR7, UPT, UPT, UR8, -UR5, URZ ;  /* 0x8000000508077290 */ /* 0x000fe4000fffe0ff */
[----:B-1----:R-:W-:Y:S02]  /*09a0*/  UIMAD UR24, UR10, UR9, URZ ;  /* 0x000000090a1872a4 */ /* 0x002fe4000f8e02ff */
[----:B------:R-:W-:Y:S02]  /*09b0*/  USHF.R.U32.HI UR7, URZ, UR17, UR7 ;  /* 0x00000011ff077299 */ /* 0x000fe40008011607 */
[----:B------:R-:W-:Y:S02]  /*09c0*/  ULEA.HI UR24, UR24, UR24, URZ, 0x1 ;  /* 0x0000001818187291 */ /* 0x000fe4000f8f08ff */
[----:B------:R-:W-:Y:S01]  /*09d0*/  UIADD3 UR7, UPT, UPT, UR5, UR7, URZ ;  /* 0x0000000705077290 */ /* 0x000fe2000fffe0ff */
[----:B------:R-:W1:Y:S03]  /*09e0*/  LDCU UR5, c[0x0][0x5cc] ;  /* 0x0000b980ff0577ac */ /* 0x000e660008000800 */
[----:B------:R-:W-:Y:S01]  /*09f0*/  USHF.R.U32.HI UR7, URZ, UR16, UR7 ;  /* 0x00000010ff077299 */ /* 0x000fe20008011607 */
[----:B------:R-:W-:Y:S01]  /*0a00*/  UMOV UR9, 0x400 ;  /* 0x0000040000097882 */ /* 0x000fe20000000000 */
[----:B------:R-:W-:-:S02]  /*0a10*/  USHF.R.S32.HI UR24, URZ, 0x1, UR24 ;  /* 0x00000001ff187899 */ /* 0x000fc40008011418 */
[----:B------:R-:W-:Y:S02]  /*0a20*/  UIADD3 UR7, UPT, UPT, -UR7, URZ, URZ ;  /* 0x000000ff07077290 */ /* 0x000fe4000fffe1ff */
[----:B------:R-:W-:Y:S02]  /*0a30*/  ULEA UR14, UR14, UR9, 0x18 ;  /* 0x000000090e0e7291 */ /* 0x000fe4000f8ec0ff */
[----:B------:R-:W-:Y:S02]  /*0a40*/  UIMAD UR7, UR7, UR4, UR8 ;  /* 0x00000004070772a4 */ /* 0x000fe4000f8e0208 */
[----:B------:R-:W-:-:S04]  /*0a50*/  UIADD3 UR4, UPT, UPT, -UR8, URZ, URZ ;  /* 0x000000ff08047290 */ /* 0x000fc8000fffe1ff */
[----:B-1----:R-:W-:-:S12]  /*0a60*/  UIMAD UR5, UR4, UR5, UR6 ;  /* 0x00000005040572a4 */ /* 0x002fd8000f8e0206 */
.L_x_22:
[----:B------:R-:W-:Y:S02]  /*0a70*/  USHF.L.U32 UR4, UR26, 0x1f, URZ ;  /* 0x0000001f1a047899 */ /* 0x000fe400080006ff */
[----:B------:R-:W-:Y:S02]  /*0a80*/  ULEA UR6, UR25, UR14, 0x3 ;  /* 0x0000000e19067291 */ /* 0x000fe4000f8e18ff */
[----:B------:R-:W-:Y:S02]  /*0a90*/  UIADD3 UR5, UPT, UPT, UR5, UR5, URZ ;  /* 0x0000000505057290 */ /* 0x000fe4000fffe0ff */
[----:B------:R-:W-:Y:S01]  /*0aa0*/  MOV R0, UR4 ;  /* 0x0000000400007c02 */ /* 0x000fe20008000f00 */
[----:B------:R-:W-:Y:S02]  /*0ab0*/  ULEA UR7, UR7, UR22, 0x1 ;  /* 0x0000001607077291 */ /* 0x000fe4000f8e08ff */
[----:B------:R-:W-:Y:S02]  /*0ac0*/  UIADD3 UR34, UP1, UPT, UR28, 0x40, URZ ;  /* 0x000000401c227890 */ /* 0x000fe4000ff3e0ff */
[----:B-1----:R1:W2:Y:S01]  /*0ad0*/  SYNCS.PHASECHK.TRANS64.TRYWAIT P1, [UR6+0x38], R0 ;  /* 0x00003800ff0075a7 */ /* 0x0022a20008021106 */
[----:B------:R-:W-:-:S02]  /*0ae0*/  ULOP3.LUT UR6, UR5, UR22, URZ, 0xfc, !UPT ;  /* 0x0000001605067292 */ /* 0x000fc4000f8efcff */
[----:B------:R-:W-:Y:S02]  /*0af0*/  UIADD3 UR32, UP0, UPT, UR28, 0xc0, URZ ;  /* 0x000000c01c207890 */ /* 0x000fe4000ff1e0ff */
[----:B------:R-:W-:Y:S02]  /*0b00*/  ULEA.HI UR5, UR5, UR6, URZ, 0x1 ;  /* 0x0000000605057291 */ /* 0x000fe4000f8f08ff */
[----:B------:R-:W-:Y:S02]  /*0b10*/  UIADD3.X UR35, UPT, UPT, URZ, UR29, URZ, UP1, !UPT ;  /* 0x0000001dff237290 */ /* 0x000fe40008ffe4ff */
[----:B------:R-:W-:Y:S02]  /*0b20*/  ULOP3.LUT UR4, UR5, 0xfffffffe, URZ, 0xc0, !UPT ;  /* 0xfffffffe05047892 */ /* 0x000fe4000f8ec0ff */
[----:B------:R-:W-:Y:S02]  /*0b30*/  UIADD3.X UR33, UPT, UPT, URZ, UR29, URZ, UP0, !UPT ;  /* 0x0000001dff217290 */ /* 0x000fe400087fe4ff */
[----:B------:R-:W-:-:S02]  /*0b40*/  UISETP.NE.AND UP2, UPT, UR6, UR4, UPT ;  /* 0x000000040600728c */ /* 0x000fc4000bf45270 */
[----:B------:R-:W-:Y:S02]  /*0b50*/  USHF.R.U32.HI UR4, URZ, 0x1, UR5 ;  /* 0x00000001ff047899 */ /* 0x000fe40008011605 */
[----:B------:R-:W-:Y:S02]  /*0b60*/  UISETP.LT.AND UP2, UPT, UR6, URZ, UP2 ;  /* 0x000000ff0600728c */ /* 0x000fe40009741270 */
[----:B------:R-:W-:Y:S02]  /*0b70*/  UIADD3 UR11, UPT, UPT, UR4, -0x1, URZ ;  /* 0xffffffff040b7890 */ /* 0x000fe4000fffe0ff */
[----:B------:R-:W-:Y:S01]  /*0b80*/  USHF.L.U32 UR7, UR7, 0x6, URZ ;  /* 0x0000000607077899 */ /* 0x000fe200080006ff */
[----:B------:R-:W-:-:S06]  /*0b90*/  UMOV UR31, URZ ;  /* 0x000000ff001f7c82 */ /* 0x000fcc0008000000 */
[----:B------:R-:W-:Y:S02]  /*0ba0*/  @!UP2 UIADD3 UR11, UPT, UPT, UR4, URZ, URZ ;  /* 0x000000ff040ba290 */ /* 0x000fe4000fffe0ff */
[----:B------:R-:W-:Y:S02]  /*0bb0*/  UISETP.NE.AND UP2, UPT, UR22, URZ, UPT ;  /* 0x000000ff1600728c */ /* 0x000fe4000bf45270 */
[----:B-1----:R-:W-:Y:S02]  /*0bc0*/  ULEA UR11, UR11, UR21, 0x8 ;  /* 0x000000150b0b7291 */ /* 0x002fe4000f8e40ff */
.L_x_21:
[----:B---3--:R-:W-:Y:S01]  /*0bd0*/  ULEA UR9, UR25, UR14, 0x3 ;  /* 0x0000000e19097291 */ /* 0x008fe2000f8e18ff */
[----:B-12---:R-:W-:Y:S11]  /*0be0*/  @P1 BRA `(.L_x_18) ;  /* 0x0000000000101947 */ /* 0x006ff60003800000 */
[----:B------:R-:W-:-:S06]  /*0bf0*/  USHF.L.U32 UR4, UR26, 0x1f, URZ ;  /* 0x0000001f1a047899 */ /* 0x000fcc00080006ff */
[----:B------:R-:W-:-:S04]  /*0c00*/  MOV R0, UR4 ;  /* 0x0000000400007c02 */ /* 0x000fc80008000f00 */
[----:B------:R-:W1:Y:S02]  /*0c10*/  SYNCS.PHASECHK.TRANS64.TRYWAIT P0, [UR9+0x38], R0 ;  /* 0x00003800ff0075a7 */ /* 0x000e640008001109 */
[----:B-1----:R-:W-:Y:S05]  /*0c20*/  @!P0 BRA `(.L_x_19) ;  /* 0x0000003800ac8947 */ /* 0x002fea0003800000 */
.L_x_18:
[----:B------:R-:W-:Y:S05]  /*0c30*/  BRA.U UP2, `(.L_x_20) ;  /* 0x00000001020c7547 */ /* 0x000fea000b800000 */
[----:B------:R-:W-:-:S13]  /*0c40*/  ELECT P0, URZ, PT ;  /* 0x0000000000ff782f */ /* 0x000fda0003800000 */
[----:B-1----:R-:W-:-:S04]  /*0c50*/  @P0 MOV R0, 0xc000 ;  /* 0x0000c00000000802 */ /* 0x002fc80000000f00 */
[----:B------:R2:W-:Y:S03]  /*0c60*/  @P0 SYNCS.ARRIVE.TRANS64 RZ, [UR9], R0 ;  /* 0x00000000ffff09a7 */ /* 0x0005e60008000009 */
.L_x_20:
[----:B------:R-:W-:Y:S01]  /*0c70*/  UIADD3 UR4, UPT, UPT, UR25, 0x1, URZ ;  /* 0x0000000119047890 */ /* 0x000fe2000fffe0ff */
[----:B------:R-:W-:Y:S01]  /*0c80*/  PLOP3.LUT P1, PT, PT, PT, PT, 0x80, 0x8 ;  /* 0x000000000008781c */ /* 0x000fe20003f2f070 */
[----:B------:R-:W-:Y:S02]  /*0c90*/  UISETP.GT.U32.AND UP0, UPT, UR31, 0x3e, UPT ;  /* 0x0000003e1f00788c */ /* 0x000fe4000bf04070 */
[----:B------:R-:W-:Y:S02]  /*0ca0*/  UISETP.NE.AND UP1, UPT, UR4, 0x7, UPT ;  /* 0x000000070400788c */ /* 0x000fe4000bf25270 */
[----:B------:R-:W-:Y:S02]  /*0cb0*/  ULEA UR8, UR25, UR14, 0xe ;  /* 0x0000000e19087291 */ /* 0x000fe4000f8e70ff */
[----:B------:R-:W-:Y:S01]  /*0cc0*/  USEL UR6, URZ, 0x1, UP1 ;  /* 0x00000001ff067887 */ /* 0x000fe20008800000 */
[----:B------:R-:W-:Y:S01]  /*0cd0*/  PLOP3.LUT P0, PT, PT, PT, UP0, 0x80, 0x8 ;  /* 0x000000000008781c */ /* 0x000fe20003f0f008 */
[----:B------:R-:W-:-:S02]  /*0ce0*/  ULEA UR5, UR25, UR14, 0xd ;  /* 0x0000000e19057291 */ /* 0x000fc4000f8e68ff */
[----:B------:R-:W-:Y:S02]  /*0cf0*/  ULOP3.LUT UR26, UR26, UR6, URZ, 0x3c, !UPT ;  /* 0x000000061a1a7292 */ /* 0x000fe4000f8e3cff */
[----:B------:R-:W-:Y:S02]  /*0d00*/  USEL UR25, UR4, URZ, UP1 ;  /* 0x000000ff04197287 */ /* 0x000fe40008800000 */
[----:B------:R-:W-:Y:S02]  /*0d10*/  USHF.L.U32 UR10, UR31, 0x6, URZ ;  /* 0x000000061f0a7899 */ /* 0x000fe400080006ff */
[----:B------:R-:W-:Y:S02]  /*0d20*/  ULOP3.LUT UR9, UR9, 0xfefffff8, URZ, 0xc0, !UPT ;  /* 0xfefffff809097892 */ /* 0x000fe4000f8ec0ff */
[----:B------:R-:W-:Y:S02]  /*0d30*/  UIADD3 UR8, UPT, UPT, UR8, 0xc400, URZ ;  /* 0x0000c40008087890 */ /* 0x000fe4000fffe0ff */
[----:B------:R-:W-:-:S02]  /*0d40*/  UIADD3 UR4, UPT, UPT, UR5, 0x28400, URZ ;  /* 0x0002840005047890 */ /* 0x000fc4000fffe0ff */
[----:B------:R-:W-:Y:S02]  /*0d50*/  @!UP0 USHF.L.U32 UR6, UR26, 0x1f, URZ ;  /* 0x0000001f1a068899 */ /* 0x000fe400080006ff */
[----:B------:R-:W-:Y:S01]  /*0d60*/  @!UP0 ULEA UR30, UR25, UR14, 0x3 ;  /* 0x0000000e191e8291 */ /* 0x000fe2000f8e18ff */
[----:B------:R-:W-:Y:S02]  /*0d70*/  UMOV UR5, UR9 ;  /* 0x0000000900057c82 */ /* 0x000fe40008000000 */
[----:B------:R3:W-:Y:S01]  /*0d80*/  UTMALDG.2D.2CTA [UR8], [UR34], desc[URZ] ;  /* 0x0000ff08220075b4 */ /* 0x0007e20008209000 */
[----:B-12---:R-:W-:Y:S01]  /*0d90*/  IMAD.U32 R0, RZ, RZ, UR6 ;  /* 0x00000006ff007e24 */ /* 0x006fe2000f8e00ff */
[----:B------:R-:W-:Y:S01]  /*0da0*/  UMOV UR6, UR10 ;  /* 0x0000000a00067c82 */ /* 0x000fe20008000000 */
[----:B------:R-:W-:-:S04]  /*0db0*/  UIADD3 UR31, UPT, UPT, UR31, 0x1, URZ ;  /* 0x000000011f1f7890 */ /* 0x000fc8000fffe0ff */
[----:B------:R-:W-:Y:S01]  /*0dc0*/  UISETP.NE.AND UP0, UPT, UR31, 0x40, UPT ;  /* 0x000000401f00788c */ /* 0x000fe2000bf05270 */
[----:B------:R3:W-:Y:S01]  /*0dd0*/  UTMALDG.2D.2CTA [UR4], [UR32], desc[URZ] ;  /* 0x0000ff04200075b4 */ /* 0x0007e20008209000 */
[----:B------:R3:W1:Y:S07]  /*0de0*/  @!P0 SYNCS.PHASECHK.TRANS64.TRYWAIT P1, [UR30+0x38], R0 ;  /* 0x00003800ff0085a7 */ /* 0x00066e000802111e */
[----:B------:R-:W-:Y:S05]  /*0df0*/  BRA.U UP0, `(.L_x_21) ;  /* 0xfffffffd00747547 */ /* 0x000fea000b83ffff */
[----:B---3--:R-:W2:Y:S01]  /*0e00*/  LDCU.64 UR4, c[0x0][0x5c0] ;  /* 0x0000b800ff0477ac */ /* 0x008ea20008000a00 */
[----:B------:R-:W-:-:S04]  /*0e10*/  UIADD3 UR27, UPT, UPT, UR24, UR27, URZ ;  /* 0x0000001b181b7290 */ /* 0x000fc8000fffe0ff */
[----:B------:R-:W-:Y:S02]  /*0e20*/  UISETP.GE.AND UP0, UPT, UR27, 0x200, UPT ;  /* 0x000002001b00788c */ /* 0x000fe4000bf06270 */
[----:B--2---:R-:W-:Y:S01]  /*0e30*/  UIMAD.WIDE.U32 UR6, UR27, UR5, URZ ;  /* 0x000000051b0672a5 */ /* 0x004fe2000f8e00ff */
[----:B------:R-:W2:Y:S03]  /*0e40*/  LDCU UR5, c[0x0][0x5d0] ;  /* 0x0000ba00ff0577ac */ /* 0x000ea60008000800 */
[----:B------:R-:W-:-:S04]  /*0e50*/  UIADD3 UR6, UPT, UPT, UR27, -UR7, URZ ;  /* 0x800000071b067290 */ /* 0x000fc8000fffe0ff */
[----:B------:R-:W-:-:S04]  /*0e60*/  USHF.R.U32.HI UR6, URZ, UR20, UR6 ;  /* 0x00000014ff067299 */ /* 0x000fc80008011606 */
[----:B------:R-:W-:-:S04]  /*0e70*/  UIADD3 UR7, UPT, UPT, UR7, UR6, URZ ;  /* 0x0000000607077290 */ /* 0x000fc8000fffe0ff */
[----:B------:R-:W-:-:S04]  /*0e80*/  USHF.R.U32.HI UR7, URZ, UR19, UR7 ;  /* 0x00000013ff077299 */ /* 0x000fc80008011607 */
[----:B------:R-:W-:-:S04]  /*0e90*/  UIADD3 UR7, UPT, UPT, -UR7, URZ, URZ ;  /* 0x000000ff07077290 */ /* 0x000fc8000fffe1ff */
[----:B------:R-:W-:-:S04]  /*0ea0*/  UIMAD UR7, UR4, UR7, UR27 ;  /* 0x00000007040772a4 */ /* 0x000fc8000f8e021b */
[----:B--2---:R-:W-:Y:S01]  /*0eb0*/  UIMAD.WIDE.U32 UR8, UR7, UR5, URZ ;  /* 0x00000005070872a5 */ /* 0x004fe2000f8e00ff */
[----:B------:R-:W2:Y:S03]  /*0ec0*/  LDCU.64 UR4, c[0x0][0x5d8] ;  /* 0x0000bb00ff0477ac */ /* 0x000ea60008000a00 */
[----:B------:R-:W-:-:S04]  /*0ed0*/  UIADD3 UR6, UPT, UPT, UR7, -UR9, URZ ;  /* 0x8000000907067290 */ /* 0x000fc8000fffe0ff */
[----:B------:R-:W-:-:S04]  /*0ee0*/  USHF.R.U32.HI UR6, URZ, UR18, UR6 ;  /* 0x00000012ff067299 */ /* 0x000fc80008011606 */
[----:B------:R-:W-:-:S04]  /*0ef0*/  UIADD3 UR6, UPT, UPT, UR9, UR6, URZ ;  /* 0x0000000609067290 */ /* 0x000fc8000fffe0ff */
[----:B------:R-:W-:-:S04]  /*0f00*/  USHF.R.U32.HI UR6, URZ, UR15, UR6 ;  /* 0x0000000fff067299 */ /* 0x000fc80008011606 */
[----:B--2---:R-:W-:Y:S01]  /*0f10*/  UIMAD.WIDE.U32 UR8, UR6, UR5, URZ ;  /* 0x00000005060872a5 */ /* 0x004fe2000f8e00ff */
[----:B------:R-:W2:Y:S03]  /*0f20*/  LDCU UR5, c[0x0][0x5cc] ;  /* 0x0000b980ff0577ac */ /* 0x000ea60008000800 */
[----:B------:R-:W-:-:S04]  /*0f30*/  UIADD3 UR8, UPT, UPT, UR6, -UR9, URZ ;  /* 0x8000000906087290 */ /* 0x000fc8000fffe0ff */
[----:B------:R-:W-:-:S04]  /*0f40*/  USHF.R.U32.HI UR8, URZ, UR17, UR8 ;  /* 0x00000011ff087299 */ /* 0x000fc80008011608 */
[----:B------:R-:W-:Y:S02]  /*0f50*/  UIADD3 UR8, UPT, UPT, UR9, UR8, URZ ;  /* 0x0000000809087290 */ /* 0x000fe4000fffe0ff */
[----:B------:R-:W-:Y:S02]  /*0f60*/  UIADD3 UR9, UPT, UPT, -UR6, URZ, URZ ;  /* 0x000000ff06097290 */ /* 0x000fe4000fffe1ff */
[----:B------:R-:W-:Y:S02]  /*0f70*/  USHF.R.U32.HI UR8, URZ, UR16, UR8 ;  /* 0x00000010ff087299 */ /* 0x000fe40008011608 */
[----:B--2---:R-:W-:Y:S02]  /*0f80*/  UIMAD UR5, UR5, UR9, UR7 ;  /* 0x00000009050572a4 */ /* 0x004fe4000f8e0207 */
[----:B------:R-:W-:-:S04]  /*0f90*/  UIADD3 UR8, UPT, UPT, -UR8, URZ, URZ ;  /* 0x000000ff08087290 */ /* 0x000fc8000fffe1ff */
[----:B------:R-:W-:Y:S01]  /*0fa0*/  UIMAD UR7, UR4, UR8, UR6 ;  /* 0x00000008040772a4 */ /* 0x000fe2000f8e0206 */
[----:B------:R-:W-:Y:S11]  /*0fb0*/  BRA.U !UP0, `(.L_x_22) ;  /* 0xfffffff908ac7547 */ /* 0x000ff6000b83ffff */
.L_x_17:
[----:B------:R-:W-:Y:S02]  /*0fc0*/  UIADD3 UR4, UPT, UPT, UR25, 0x2, URZ ;  /* 0x0000000219047890 */ /* 0x000fe4000fffe0ff */
[----:B------:R-:W-:-:S04]  /*0fd0*/  UISETP.NE.AND UP0, UPT, UR25, 0x6, UPT ;  /* 0x000000061900788c */ /* 0x000fc8000bf05270 */
[----:B------:R-:W-:-:S04]  /*0fe0*/  USEL UR4, UR4, 0x1, UP0 ;  /* 0x0000000104047887 */ /* 0x000fc80008000000 */
[----:B------:R-:W-:Y:S02]  /*0ff0*/  UIADD3 UR6, UPT, UPT, UR4, 0x1, URZ ;  /* 0x0000000104067890 */ /* 0x000fe4000fffe0ff */
[----:B------:R-:W-:-:S04]  /*1000*/  UISETP.NE.AND UP1, UPT, UR4, 0x7, UPT ;  /* 0x000000070400788c */ /* 0x000fc8000bf25270 */
[----:B------:R-:W-:Y:S01]  /*1010*/  USEL UR6, UR6, 0x1, UP1 ;  /* 0x0000000106067887 */ /* 0x000fe20008800000 */
[----:B------:R-:W5:Y:S01]  /*1020*/  S2UR UR4, SR_CgaCtaId ;  /* 0x00000000000479c3 */ /* 0x000f620000008800 */
[----:B------:R-:W-:Y:S02]  /*1030*/  UISETP.EQ.XOR UP1, UPT, UR25, 0x6, !UP1 ;  /* 0x000000061900788c */ /* 0x000fe4000cf22a70 */
[----:B------:R-:W-:Y:S02]  /*1040*/  UIADD3 UR5, UPT, UPT, UR6, 0x1, URZ ;  /* 0x0000000106057890 */ /* 0x000fe4000fffe0ff */
[----:B------:R-:W-:Y:S02]  /*1050*/  UISETP.NE.AND UP0, UPT, UR6, 0x7, UPT ;  /* 0x000000070600788c */ /* 0x000fe4000bf05270 */
[----:B------:R-:W-:Y:S02]  /*1060*/  UISETP.EQ.XOR UP1, UPT, UR6, 0x7, UP1 ;  /* 0x000000070600788c */ /* 0x000fe40008f22a70 */
[----:B------:R-:W-:-:S04]  /*1070*/  USEL UR5, UR5, 0x1, UP0 ;  /* 0x0000000105057887 */ /* 0x000fc80008000000 */
[----:B-1----:R-:W-:Y:S02]  /*1080*/  UIADD3 UR7, UPT, UPT, UR5, 0x1, URZ ;  /* 0x0000000105077890 */ /* 0x002fe4000fffe0ff */
[----:B------:R-:W-:Y:S02]  /*1090*/  UISETP.NE.AND UP0, UPT, UR5, 0x7, UPT ;  /* 0x000000070500788c */ /* 0x000fe4000bf05270 */
[----:B------:R-:W-:Y:S02]  /*10a0*/  UISETP.EQ.XOR UP1, UPT, UR5, 0x7, UP1 ;  /* 0x000000070500788c */ /* 0x000fe40008f22a70 */
[----:B------:R-:W-:-:S04]  /*10b0*/  USEL UR7, UR7, 0x1, UP0 ;  /* 0x0000000107077887 */ /* 0x000fc80008000000 */
[----:B------:R-:W-:Y:S02]  /*10c0*/  UIADD3 UR5, UPT, UPT, UR7, 0x1, URZ ;  /* 0x0000000107057890 */ /* 0x000fe4000fffe0ff */
[----:B------:R-:W-:Y:S02]  /*10d0*/  UISETP.NE.AND UP0, UPT, UR7, 0x7, UPT ;  /* 0x000000070700788c */ /* 0x000fe4000bf05270 */
[----:B------:R-:W-:Y:S02]  /*10e0*/  UISETP.EQ.XOR UP1, UPT, UR7, 0x7, UP1 ;  /* 0x000000070700788c */ /* 0x000fe40008f22a70 */
[----:B------:R-:W-:-:S03]  /*10f0*/  USEL UR7, UR5, 0x1, UP0 ;  /* 0x0000000105077887 */ /* 0x000fc60008000000 */
[----:B------:R-:W-:Y:S01]  /*1100*/  UMOV UR5, 0x400 ;  /* 0x0000040000057882 */ /* 0x000fe20000000000 */
[----:B------:R-:W-:Y:S02]  /*1110*/  UISETP.EQ.XOR UP1, UPT, UR7, 0x7, UP1 ;  /* 0x000000070700788c */ /* 0x000fe40008f22a70 */
[----:B------:R-:W-:Y:S02]  /*1120*/  UISETP.NE.AND UP0, UPT, UR7, 0x7, UPT ;  /* 0x000000070700788c */ /* 0x000fe4000bf05270 */
[----:B------:R-:W-:Y:S02]  /*1130*/  USEL UR6, URZ, 0x1, !UP1 ;  /* 0x00000001ff067887 */ /* 0x000fe4000c800000 */
[----:B-----5:R-:W-:Y:S02]  /*1140*/  ULEA UR5, UR4, UR5, 0x18 ;  /* 0x0000000504057291 */ /* 0x020fe4000f8ec0ff */
[----:B------:R-:W-:Y:S02]  /*1150*/  ULOP3.LUT UR6, UR26, UR6, URZ, 0x3c, !UPT ;  /* 0x000000061a067292 */ /* 0x000fe4000f8e3cff */
[----:B------:R-:W-:-:S02]  /*1160*/  USEL UR7, UR7, URZ, UP0 ;  /* 0x000000ff07077287 */ /* 0x000fc40008000000 */
[----:B------:R-:W-:Y:S02]  /*1170*/  USHF.L.U32 UR6, UR6, 0x1f, URZ ;  /* 0x0000001f06067899 */ /* 0x000fe400080006ff */
[----:B------:R-:W-:Y:S02]  /*1180*/  ULEA UR5, UR7, UR5, 0x3 ;  /* 0x0000000507057291 */ /* 0x000fe4000f8e18ff */
[----:B------:R-:W-:Y:S02]  /*1190*/  UISETP.NE.AND UP0, UPT, UR22, URZ, UPT ;  /* 0x000000ff1600728c */ /* 0x000fe4000bf05270 */
[----:B------:R-:W-:-:S05]  /*11a0*/  MOV R0, UR6 ;  /* 0x0000000600007c02 */ /* 0x000fca0008000f00 */
[----:B------:R-:W1:Y:S02]  /*11b0*/  SYNCS.PHASECHK.TRANS64.TRYWAIT P0, [UR5+0x38], R0 ;  /* 0x00003800ff0075a7 */ /* 0x000e640008001105 */
[----:B-1----:R-:W-:Y:S05]  /*11c0*/  @!P0 BRA `(.L_x_23) ;  /* 0x0000003400648947 */ /* 0x002fea0003800000 */
.L_x_59:
[----:B------:R-:W-:Y:S05]  /*11d0*/  BRA.U UP0, `(.L_x_16) ;  /* 0x00000001000c7547 */ /* 0x000fea000b800000 */
[----:B------:R-:W-:-:S13]  /*11e0*/  ELECT P0, URZ, PT ;  /* 0x0000000000ff782f */ /* 0x000fda0003800000 */
[----:B-1----:R-:W-:-:S04]  /*11f0*/  @P0 MOV R0, 0xc000 ;  /* 0x0000c00000000802 */ /* 0x002fc80000000f00 */
[----:B------:R1:W-:Y:S03]  /*1200*/  @P0 SYNCS.ARRIVE.TRANS64 RZ, [UR5], R0 ;  /* 0x00000000ffff09a7 */ /* 0x0003e60008000005 */
.L_x_16:
[----:B------:R-:W-:-:S09]  /*1210*/  UISETP.NE.AND UP0, UPT, UR23, 0x4, UPT ;  /* 0x000000041700788c */ /* 0x000fd2000bf05270 */
[----:B------:R-:W-:Y:S05]  /*1220*/  BRA.U UP0, `(.L_x_24) ;  /* 0x0000000900287547 */ /* 0x000fea000b800000 */
[----:B------:R-:W5:Y:S08]  /*1230*/  S2UR UR14, SR_CTAID.Z ;  /* 0x00000000000e79c3 */ /* 0x000f700000002700 */
[----:B------:R-:W-:Y:S01]  /*1240*/  BAR.SYNC.DEFER_BLOCKING 0x2, 0xa0 ;  /* 0x0082800000007b1d */ /* 0x000fe20000010000 */
[----:B------:R-:W-:Y:S01]  /*1250*/  ULEA.HI UR13, UR4, UR4, URZ, 0x1 ;  /* 0x00000004040d7291 */ /* 0x000fe2000f8f08ff */
[----:B------:R-:W-:Y:S01]  /*1260*/  HFMA2 R6, -RZ, RZ, 0, 5.9604644775390625e-08 ;  /* 0x00000001ff067431 */ /* 0x000fe200000001ff */
[----:B------:R-:W-:-:S02]  /*1270*/  MOV R5, 0x1 ;  /* 0x0000000100057802 */ /* 0x000fc40000000f00 */
[----:B------:R-:W-:-:S04]  /*1280*/  ULOP3.LUT UR12, UR13, 0xfffffffe, URZ, 0xc0, !UPT ;  /* 0xfffffffe0d0c7892 */ /* 0x000fc8000f8ec0ff */
[----:B-1----:R-:W-:Y:S02]  /*1290*/  UIADD3 UR11, UPT, UPT, -UR12, UR4, URZ ;  /* 0x000000040c0b7290 */ /* 0x002fe4000fffe1ff */
[----:B-----5:R-:W-:-:S09]  /*12a0*/  UISETP.GT.U32.AND UP0, UPT, UR14, 0x1ff, UPT ;  /* 0x000001ff0e00788c */ /* 0x020fd2000bf04070 */
[----:B------:R-:W-:Y:S05]  /*12b0*/  BRA.U UP0, `(.L_x_25) ;  /* 0x0000000500d07547 */ /* 0x000fea000b800000 */
[----:B------:R-:W-:Y:S01]  /*12c0*/  UMOV UR5, 0x400 ;  /* 0x0000040000057882 */ /* 0x000fe20000000000 */
[----:B------:R-:W1:Y:S01]  /*12d0*/  LDCU UR10, c[0x0][0x374] ;  /* 0x00006e80ff0a77ac */ /* 0x000e620008000800 */
[----:B------:R-:W-:Y:S01]  /*12e0*/  MOV R5, 0x1 ;  /* 0x0000000100057802 */ /* 0x000fe20000000f00 */
[----:B------:R-:W-:Y:S01]  /*12f0*/  ULEA UR4, UR4, UR5, 0x18 ;  /* 0x0000000504047291 */ /* 0x000fe2000f8ec0ff */
[----:B------:R-:W1:Y:S01]  /*1300*/  LDCU UR6, c[0x0][0x370] ;  /* 0x00006e00ff0677ac */ /* 0x000e620008000800 */
[----:B------:R-:W5:Y:S07]  /*1310*/  LDCU UR5, c[0x0][0x378] ;  /* 0x00006f00ff0577ac */ /* 0x000f6e0008000800 */
[----:B------:R-:W4:Y:S01]  /*1320*/  LDS R0, [UR4+0x98] ;  /* 0x00009804ff007984 */ /* 0x000f220008000800 */
[----:B------:R-:W-:Y:S01]  /*1330*/  ULOP3.LUT UR9, UR11, 0x1, URZ, 0x3c, !UPT ;  /* 0x000000010b097892 */ /* 0x000fe2000f8e3cff */
[----:B------:R-:W-:Y:S01]  /*1340*/  UMOV UR50, 0x10202010 ;  /* 0x1020201000327882 */ /* 0x000fe20000000000 */
[----:B------:R-:W-:Y:S01]  /*1350*/  UMOV UR24, 0x1 ;  /* 0x0000000100187882 */ /* 0x000fe20000000000 */
[----:B------:R-:W-:-:S02]  /*1360*/  UIADD3 UR8, UPT, UPT, UR4, 0xc400, URZ ;  /* 0x0000c40004087890 */ /* 0x000fc4000fffe0ff */
[----:B------:R-:W-:Y:S02]  /*1370*/  UIADD3 UR7, UPT, UPT, UR4, 0x28400, URZ ;  /* 0x0002840004077890 */ /* 0x000fe4000fffe0ff */
[----:B------:R-:W-:Y:S02]  /*1380*/  USEL UR51, URZ, 0x4000, UP6 ;  /* 0x00004000ff337887 */ /* 0x000fe4000b000000 */
[----:B-1----:R-:W-:Y:S02]  /*1390*/  UIMAD UR6, UR10, UR6, URZ ;  /* 0x000000060a0672a4 */ /* 0x002fe4000f8e02ff */
[----:B------:R-:W-:Y:S02]  /*13a0*/  USEL UR50, UR50, 0x10200010, !UP5 ;  /* 0x1020001032327887 */ /* 0x000fe4000e800000 */
[----:B------:R-:W-:Y:S02]  /*13b0*/  USHF.L.U32 UR9, UR24, UR9, URZ ;  /* 0x0000000918097299 */ /* 0x000fe400080006ff */
[----:B------:R-:W-:-:S02]  /*13c0*/  USHF.L.U32 UR24, UR24, UR11, URZ ;  /* 0x0000000b18187299 */ /* 0x000fc400080006ff */
[----:B------:R-:W-:Y:S02]  /*13d0*/  USHF.R.U32.HI UR8, URZ, 0x4, UR8 ;  /* 0x00000004ff087899 */ /* 0x000fe40008011608 */
[----:B------:R-:W-:Y:S02]  /*13e0*/  USHF.R.U32.HI UR7, URZ, 0x4, UR7 ;  /* 0x00000004ff077899 */ /* 0x000fe40008011607 */
[----:B-----5:R-:W-:Y:S02]  /*13f0*/  UIMAD UR5, UR6, UR5, URZ ;  /* 0x00000005060572a4 */ /* 0x020fe4000f8e02ff */
[----:B------:R-:W-:Y:S02]  /*1400*/  UIADD3 UR51, UPT, UPT, UR51, UR50, URZ ;  /* 0x0000003233337290 */ /* 0x000fe4000fffe0ff */
[----:B------:R-:W-:Y:S02]  /*1410*/  ULOP3.LUT UR24, UR9, 0xffff, UR24, 0xc8, !UPT ;  /* 0x0000ffff09187892 */ /* 0x000fe4000f8ec818 */
[----:B------:R-:W-:-:S02]  /*1420*/  ULOP3.LUT UR8, UR8, 0x3fc0, URZ, 0xc0, !UPT ;  /* 0x00003fc008087892 */ /* 0x000fc4000f8ec0ff */
[----:B------:R-:W-:Y:S02]  /*1430*/  ULOP3.LUT UR9, UR7, 0x3fc0, URZ, 0xc0, !UPT ;  /* 0x00003fc007097892 */ /* 0x000fe4000f8ec0ff */
[----:B------:R-:W-:Y:S02]  /*1440*/  ULEA.HI UR30, UR5, UR5, URZ, 0x1 ;  /* 0x00000005051e7291 */ /* 0x000fe4000f8f08ff */
[----:B------:R-:W-:Y:S02]  /*1450*/  UISETP.NE.AND UP0, UPT, UR22, URZ, UPT ;  /* 0x000000ff1600728c */ /* 0x000fe4000bf05270 */
[----:B------:R-:W-:Y:S02]  /*1460*/  ULOP3.LUT UR8, UR8, 0x10000, URZ, 0xfc, !UPT ;  /* 0x0001000008087892 */ /* 0x000fe4000f8efcff */
[----:B------:R-:W-:Y:S01]  /*1470*/  ULOP3.LUT UR9, UR9, 0x10000, URZ, 0xfc, !UPT ;  /* 0x0001000009097892 */ /* 0x000fe2000f8efcff */
[----:B----4-:R-:W-:Y:S01]  /*1480*/  R2UR UR31, R0 ;  /* 0x00000000001f72ca */ /* 0x010fe200000e0000 */
[----:B------:R-:W-:-:S02]  /*1490*/  USHF.R.S32.HI UR30, URZ, 0x1, UR30 ;  /* 0x00000001ff1e7899 */ /* 0x000fc4000801141e */
[----:B------:R-:W-:Y:S01]  /*14a0*/  UISETP.NE.AND UP1, UPT, UR22, URZ, UPT ;  /* 0x000000ff1600728c */ /* 0x000fe2000bf25270 */
[----:B------:R-:W-:Y:S01]  /*14b0*/  UMOV UR29, URZ ;  /* 0x000000ff001d7c82 */ /* 0x000fe20008000000 */
[----:B------:R-:W-:Y:S01]  /*14c0*/  UMOV UR28, URZ ;  /* 0x000000ff001c7c82 */ /* 0x000fe20008000000 */
[----:B------:R-:W-:Y:S01]  /*14d0*/  UMOV UR27, URZ ;  /* 0x000000ff001b7c82 */ /* 0x000fe20008000000 */
[----:B------:R-:W-:Y:S01]  /*14e0*/  UMOV UR50, URZ ;  /* 0x000000ff00327c82 */ /* 0x000fe20008000000 */
[----:B------:R-:W-:Y:S01]  /*14f0*/  UMOV UR36, URZ ;  /* 0x000000ff00247c82 */ /* 0x000fe20008000000 */
[----:B------:R-:W-:Y:S01]  /*1500*/  UMOV UR37, UR51 ;  /* 0x0000003300257c82 */ /* 0x000fe20008000000 */
[----:B------:R-:W-:Y:S01]  /*1510*/  UMOV UR34, URZ ;  /* 0x000000ff00227c82 */ /* 0x000fe20008000000 */
[----:B------:R-:W-:Y:S01]  /*1520*/  UMOV UR35, UR51 ;  /* 0x0000003300237c82 */ /* 0x000fe20008000000 */
[----:B------:R-:W-:Y:S01]  /*1530*/  UMOV UR32, URZ ;  /* 0x000000ff00207c82 */ /* 0x000fe20008000000 */
[----:B------:R-:W-:-:S05]  /*1540*/  UMOV UR33, UR51 ;  /* 0x0000003300217c82 */ /* 0x000fca0008000000 */
.L_x_33:
[----:B-1----:R-:W-:Y:S01]  /*1550*/  PLOP3.LUT P1, PT, PT, PT, PT, 0x80, 0x8 ;  /* 0x000000000008781c */ /* 0x002fe20003f2f070 */
[----:B------:R-:W-:Y:S02]  /*1560*/  ULEA UR7, UR29, UR31, 0x7 ;  /* 0x0000001f1d077291 */ /* 0x000fe4000f8e38ff */
[----:B------:R-:W-:Y:S02]  /*1570*/  UIADD3 UR14, UPT, UPT, UR30, UR14, URZ ;  /* 0x0000000e1e0e7290 */ /* 0x000fe4000fffe0ff */
[----:B------:R-:W-:Y:S02]  /*1580*/  UPLOP3.LUT UP4, UPT, UPT, UPT, UPT, 0x40, 0x4 ;  /* 0x000000000004789c */ /* 0x000fe40003f8e870 */
[----:B------:R-:W-:Y:S01]  /*1590*/  ULEA UR6, UR29, UR4, 0x3 ;  /* 0x000000041d067291 */ /* 0x000fe2000f8e18ff */
[----:B-----5:R-:W-:Y:S11]  /*15a0*/  BRA.U UP0, `(.L_x_26) ;  /* 0x00000001001c7547 */ /* 0x020ff6000b800000 */
[----:B------:R-:W-:Y:S01]  /*15b0*/  USHF.L.U32 UR5, UR28, 0x1f, URZ ;  /* 0x0000001f1c057899 */ /* 0x000fe200080006ff */
[----:B------:R-:W-:Y:S01]  /*15c0*/  SHF.L.U32 R2, R5, 0x1f, RZ ;  /* 0x0000001f05027819 */ /* 0x000fe200000006ff */
[----:B------:R-:W-:-:S04]  /*15d0*/  ULEA UR10, UR27, UR4, 0x3 ;  /* 0x000000041b0a7291 */ /* 0x000fc8000f8e18ff */
[----:B------:R-:W-:-:S05]  /*15e0*/  MOV R0, UR5 ;  /* 0x0000000500007c02 */ /* 0x000fca0008000f00 */
[----:B------:R1:W4:Y:S01]  /*15f0*/  SYNCS.PHASECHK.TRANS64.TRYWAIT P1, [UR10], R0 ;  /* 0x00000000ff0075a7 */ /* 0x000322000802110a */
[----:B------:R-:W5:Y:S02]  /*1600*/  SYNCS.PHASECHK.TRANS64.TRYWAIT P0, [UR6+0x80], R2 ;  /* 0x00008002ff0075a7 */ /* 0x000f640008001106 */
[----:B-1--45:R-:W-:Y:S05]  /*1610*/  @!P0 BRA `(.L_x_27) ;  /* 0x0000003000708947 */ /* 0x032fea0003800000 */
.L_x_26:
[----:B------:R-:W-:-:S05]  /*1620*/  UMOV UR26, URZ ;  /* 0x000000ff001a7c82 */ /* 0x000fca0008000000 */
.L_x_31:
[----:B-1--45:R-:W-:Y:S05]  /*1630*/  BRA.U UP0, `(.L_x_28) ;  /* 0x0000000100787547 */ /* 0x032fea000b800000 */
[----:B------:R-:W-:Y:S02]  /*1640*/  ULEA UR54, UR27, UR9, 0x9 ;  /* 0x000000091b367291 */ /* 0x000fe4000f8e48ff */
[----:B------:R-:W-:Y:S02]  /*1650*/  ULEA UR52, UR27, UR8, 0xa ;  /* 0x000000081b347291 */ /* 0x000fe4000f8e50ff */
[----:B------:R-:W-:Y:S02]  /*1660*/  ULEA UR5, UR27, UR4, 0x3 ;  /* 0x000000041b057291 */ /* 0x000fe4000f8e18ff */
[----:B------:R-:W-:Y:S02]  /*1670*/  UIADD3 UR48, UPT, UPT, UR54, 0x2, URZ ;  /* 0x0000000236307890 */ /* 0x000fe4000fffe0ff */
[----:B------:R-:W-:Y:S02]  /*1680*/  UIADD3 UR46, UPT, UPT, UR52, 0x2, URZ ;  /* 0x00000002342e7890 */ /* 0x000fe4000fffe0ff */
[----:B------:R-:W-:Y:S02]  /*1690*/  UIADD3 UR44, UPT, UPT, UR54, 0x4, URZ ;  /* 0x00000004362c7890 */ /* 0x000fe4000fffe0ff */
[----:B------:R-:W-:Y:S02]  /*16a0*/  UIADD3 UR42, UPT, UPT, UR52, 0x4, URZ ;  /* 0x00000004342a7890 */ /* 0x000fe4000fffe0ff */
[----:B------:R-:W-:Y:S02]  /*16b0*/  UIADD3 UR40, UPT, UPT, UR54, 0x6, URZ ;  /* 0x0000000636287890 */ /* 0x000fe4000fffe0ff */
[----:B------:R-:W-:Y:S02]  /*16c0*/  UIADD3 UR38, UPT, UPT, UR52, 0x6, URZ ;  /* 0x0000000634267890 */ /* 0x000fe4000fffe0ff */
[----:B------:R-:W-:Y:S01]  /*16d0*/  UIADD3 UR25, UPT, UPT, UR5, 0x38, URZ ;  /* 0x0000003805197890 */ /* 0x000fe2000fffe0ff */
[----:B------:R-:W-:Y:S01]  /*16e0*/  UMOV UR55, 0x40004040 ;  /* 0x4000404000377882 */ /* 0x000fe20000000000 */
[----:B------:R-:W-:Y:S01]  /*16f0*/  UMOV UR53, 0x40004040 ;  /* 0x4000404000357882 */ /* 0x000fe20000000000 */
[----:B------:R-:W-:Y:S01]  /*1700*/  UMOV UR49, 0x40004040 ;  /* 0x4000404000317882 */ /* 0x000fe20000000000 */
[----:B------:R-:W-:Y:S01]  /*1710*/  UMOV UR47, 0x40004040 ;  /* 0x40004040002f7882 */ /* 0x000fe20000000000 */
[----:B------:R-:W-:Y:S01]  /*1720*/  UMOV UR45, 0x40004040 ;  /* 0x40004040002d7882 */ /* 0x000fe20000000000 */
[----:B------:R-:W-:Y:S01]  /*1730*/  UMOV UR43, 0x40004040 ;  /* 0x40004040002b7882 */ /* 0x000fe20000000000 */
[----:B------:R-:W-:Y:S01]  /*1740*/  UMOV UR41, 0x40004040 ;  /* 0x4000404000297882 */ /* 0x000fe20000000000 */
[----:B------:R-:W-:Y:S01]  /*1750*/  UMOV UR39, 0x40004040 ;  /* 0x4000404000277882 */ /* 0x000fe20000000000 */
[----:B------:R-:W-:Y:S05]  /*1760*/  @P1 BRA `(.L_x_29) ;  /* 0x0000000000101947 */ /* 0x000fea0003800000 */
[----:B------:R-:W-:Y:S06]  /*1770*/  USHF.L.U32 UR10, UR28, 0x1f, URZ ;  /* 0x0000001f1c0a7899 */ /* 0x000fec00080006ff */
[----:B-1----:R-:W-:Y:S04]  /*1780*/  MOV R0, UR10 ;  /* 0x0000000a00007c02 */ /* 0x002fe80008000f00 */
[----:B------:R-:W1:Y:S02]  /*1790*/  SYNCS.PHASECHK.TRANS64.TRYWAIT P0, [UR5], R0 ;  /* 0x00000000ff0075a7 */ /* 0x000e640008001105 */
[----:B-1----:R-:W-:Y:S05]  /*17a0*/  @!P0 BRA `(.L_x_30) ;  /* 0x0000003000288947 */ /* 0x002fea0003800000 */
.L_x_29:
[----:B------:R4:W-:Y:S01]  /*17b0*/  UTCHMMA.2CTA gdesc[UR52], gdesc[UR54], tmem[UR7], tmem[UR50], idesc[UR51], UP4 ;  /* 0x00ff3236340075ea */ /* 0x0009e2000a200007 */
[----:B------:R4:W-:Y:S01]  /*17c0*/  UTCHMMA.2CTA gdesc[UR46], gdesc[UR48], tmem[UR7], tmem[UR36], idesc[UR37], UPT ;  /* 0x00ff24302e0075ea */ /* 0x0009e2000ba00007 */
[----:B------:R4:W-:Y:S01]  /*17d0*/  UTCHMMA.2CTA gdesc[UR42], gdesc[UR44], tmem[UR7], tmem[UR34], idesc[UR35], UPT ;  /* 0x00ff222c2a0075ea */ /* 0x0009e2000ba00007 */
[----:B------:R-:W-:Y:S01]  /*17e0*/  UPLOP3.LUT UP4, UPT, UPT, UPT, UPT, 0x80, 0x8 ;  /* 0x000000000008789c */ /* 0x000fe20003f8f070 */
[----:B------:R4:W-:Y:S01]  /*17f0*/  UTCHMMA.2CTA gdesc[UR38], gdesc[UR40], tmem[UR7], tmem[UR32], idesc[UR33], UPT ;  /* 0x00ff2028260075ea */ /* 0x0009e2000ba00007 */
[----:B------:R4:W-:Y:S01]  /*1800*/  UTCBAR.2CTA.MULTICAST [UR25], URZ, UR24 ;  /* 0x000000ff190073e9 */ /* 0x0009e20008200818 */
[----:B------:R-:W-:Y:S02]  /*1810*/  NOP ;  /* 0x0000000000007918 */ /* 0x000fe40000000000 */
.L_x_28:
[----:B------:R-:W-:Y:S01]  /*1820*/  UIADD3 UR27, UPT, UPT, UR27, 0x1, URZ ;  /* 0x000000011b1b7890 */ /* 0x000fe2000fffe0ff */
[----:B------:R-:W-:Y:S01]  /*1830*/  PLOP3.LUT P1, PT, PT, PT, PT, 0x80, 0x8 ;  /* 0x000000000008781c */ /* 0x000fe20003f2f070 */
[----:B------:R-:W-:Y:S02]  /*1840*/  UISETP.GT.U32.AND UP3, UPT, UR26, 0x3e, UPT ;  /* 0x0000003e1a00788c */ /* 0x000fe4000bf64070 */
[----:B------:R-:W-:Y:S02]  /*1850*/  UISETP.NE.AND UP2, UPT, UR27, 0x7, UPT ;  /* 0x000000071b00788c */ /* 0x000fe4000bf45270 */
[----:B------:R-:W-:Y:S02]  /*1860*/  UISETP.NE.OR UP3, UPT, UR22, URZ, UP3 ;  /* 0x000000ff1600728c */ /* 0x000fe40009f65670 */
[----:B------:R-:W-:Y:S02]  /*1870*/  USEL UR5, URZ, 0x1, UP2 ;  /* 0x00000001ff057887 */ /* 0x000fe40009000000 */
[----:B------:R-:W-:Y:S02]  /*1880*/  USEL UR27, UR27, URZ, UP2 ;  /* 0x000000ff1b1b7287 */ /* 0x000fe40009000000 */
[----:B------:R-:W-:Y:S01]  /*1890*/  ULOP3.LUT UR28, UR28, UR5, URZ, 0x3c, !UPT ;  /* 0x000000051c1c7292 */ /* 0x000fe2000f8e3cff */
[----:B------:R-:W-:Y:S01]  /*18a0*/  PLOP3.LUT P0, PT, PT, PT, UP3, 0x80, 0x8 ;  /* 0x000000000008781c */ /* 0x000fe20003f0f038 */
[----:B------:R-:W-:Y:S03]  /*18b0*/  UIADD3 UR26, UPT, UPT, UR26, 0x1, URZ ;  /* 0x000000011a1a7890 */ /* 0x000fe6000fffe0ff */
[----:B------:R-:W-:Y:S02]  /*18c0*/  @!UP3 USHF.L.U32 UR5, UR28, 0x1f, URZ ;  /* 0x0000001f1c05b899 */ /* 0x000fe400080006ff */
[----:B------:R-:W-:Y:S02]  /*18d0*/  @!UP3 ULEA UR10, UR27, UR4, 0x3 ;  /* 0x000000041b0ab291 */ /* 0x000fe4000f8e18ff */
[----:B------:R-:W-:Y:S02]  /*18e0*/  UISETP.NE.AND UP2, UPT, UR26, 0x40, UPT ;  /* 0x000000401a00788c */ /* 0x000fe4000bf45270 */
[----:B-1----:R-:W-:Y:S05]  /*18f0*/  IMAD.U32 R0, RZ, RZ, UR5 ;  /* 0x00000005ff007e24 */ /* 0x002fea000f8e00ff */
[----:B------:R5:W1:Y:S02]  /*1900*/  @!P0 SYNCS.PHASECHK.TRANS64.TRYWAIT P1, [UR10], R0 ;  /* 0x00000000ff0085a7 */ /* 0x000a64000802110a */
[----:B------:R-:W-:Y:S05]  /*1910*/  BRA.U UP2, `(.L_x_31) ;  /* 0xfffffffd02447547 */ /* 0x000fea000b83ffff */
[----:B------:R-:W-:Y:S05]  /*1920*/  BRA.U UP1, `(.L_x_32) ;  /* 0x0000000101107547 */ /* 0x000fea000b800000 */
[----:B------:R-:W-:Y:S01]  /*1930*/  UIADD3 UR6, UPT, UPT, UR6, 0x70, URZ ;  /* 0x0000007006067890 */ /* 0x000fe2000fffe0ff */
[----:B------:R-:W-:-:S08]  /*1940*/  UMOV UR5, 0x3 ;  /* 0x0000000300057882 */ /* 0x000fd00000000000 */
[----:B------:R4:W-:Y:S01]  /*1950*/  UTCBAR.2CTA.MULTICAST [UR6], URZ, UR5 ;  /* 0x000000ff060073e9 */ /* 0x0009e20008200805 */
[----:B------:R-:W-:Y:S02]  /*1960*/  NOP ;  /* 0x0000000000007918 */ /* 0x000fe40000000000 */
.L_x_32:
[----:B------:R-:W-:-:S04]  /*1970*/  UIADD3 UR29, UPT, UPT, UR29, 0x1, URZ ;  /* 0x000000011d1d7890 */ /* 0x000fc8000fffe0ff */
[----:B------:R-:W-:-:S04]  /*1980*/  UISETP.NE.AND UP2, UPT, UR29, 0x2, UPT ;  /* 0x000000021d00788c */ /* 0x000fc8000bf45270 */
[----:B------:R-:W-:Y:S02]  /*1990*/  USEL UR29, UR29, URZ, UP2 ;  /* 0x000000ff1d1d7287 */ /* 0x000fe40009000000 */
[----:B----4-:R-:W-:Y:S02]  /*19a0*/  USEL UR5, URZ, 0x1, UP2 ;  /* 0x00000001ff057887 */ /* 0x010fe40009000000 */
[----:B------:R-:W-:-:S04]  /*19b0*/  UISETP.GE.AND UP2, UPT, UR14, 0x200, UPT ;  /* 0x000002000e00788c */ /* 0x000fc8000bf46270 */
[----:B------:R-:W-:-:S05]  /*19c0*/  LOP3.LUT R5, R5, UR5, RZ, 0x3c, !PT ;  /* 0x0000000505057c12 */ /* 0x000fca000f8e3cff */
[----:B------:R-:W-:Y:S05]  /*19d0*/  BRA.U !UP2, `(.L_x_33) ;  /* 0xfffffff90adc7547 */ /* 0x000fea000b83ffff */
[----:B------:R-:W-:-:S06]  /*19e0*/  UIADD3 UR29, UPT, UPT, UR29, 0x1, URZ ;  /* 0x000000011d1d7890 */ /* 0x000fcc000fffe0ff */
[----:B------:R-:W-:Y:S02]  /*19f0*/  MOV R6, UR29 ;  /* 0x0000001d00067c02 */ /* 0x000fe40008000f00 */
.L_x_25:
[----:B------:R-:W-:-:S09]  /*1a00*/  UISETP.NE.AND UP0, UPT, UR11, URZ, UPT ;  /* 0x000000ff0b00728c */ /* 0x000fd2000bf05270 */
[----:B------:R-:W-:Y:S05]  /*1a10*/  BRA.U UP0, `(.L_x_24) ;  /* 0x00000001002c7547 */ /* 0x000fea000b800000 */
[----:B-----5:R-:W5:Y:S01]  /*1a20*/  S2R R0, SR_CgaCtaId ;  /* 0x0000000000007919 */ /* 0x020f620000008800 */
[----:B------:R-:W-:Y:S02]  /*1a30*/  ISETP.NE.AND P0, PT, R6, 0x2, PT ;  /* 0x000000020600780c */ /* 0x000fe40003f05270 */
[----:B------:R-:W-:Y:S02]  /*1a40*/  MOV R3, 0x400 ;  /* 0x0000040000037802 */ /* 0x000fe40000000f00 */
[----:B------:R-:W-:-:S04]  /*1a50*/  SEL R2, RZ, 0x1, P0 ;  /* 0x00000001ff027807 */ /* 0x000fc80000000000 */
[----:B------:R-:W-:-:S05]  /*1a60*/  LOP3.LUT R2, R5, R2, RZ, 0x3c, !PT ;  /* 0x0000000205027212 */ /* 0x000fca00078e3cff */
[----:B------:R-:W-:Y:S01]  /*1a70*/  IMAD.U32 R2, R2, -0x80000000, RZ ;  /* 0x8000000002027824 */ /* 0x000fe200078e00ff */
[----:B-----5:R-:W-:Y:S02]  /*1a80*/  LEA R0, R0, R3, 0x18 ;  /* 0x0000000300007211 */ /* 0x020fe400078ec0ff */
[----:B------:R-:W-:-:S05]  /*1a90*/  SEL R3, R6, RZ, P0 ;  /* 0x000000ff06037207 */ /* 0x000fca0000000000 */
[----:B------:R-:W-:-:S04]  /*1aa0*/  IMAD R0, R3, 0x8, R0 ;  /* 0x0000000803007824 */ /* 0x000fc800078e0200 */
[----:B------:R-:W5:Y:S02]  /*1ab0*/  SYNCS.PHASECHK.TRANS64.TRYWAIT P0, [R0+URZ+0x80], R2 ;  /* 0x00008002000075a7 */ /* 0x000f6400080011ff */
[----:B-----5:R-:W-:Y:S05]  /*1ac0*/  @!P0 BRA `(.L_x_34) ;  /* 0x0000002c00808947 */ /* 0x020fea0003800000 */
.L_x_24:
[----:B------:R-:W-:-:S06]  /*1ad0*/  UISETP.GT.AND UP0, UPT, UR23, 0x3, UPT ;  /* 0x000000031700788c */ /* 0x000fcc000bf04270 */
[----:B------:R-:W-:-:S13]  /*1ae0*/  PLOP3.LUT P0, PT, PT, PT, UP0, 0x80, 0x8 ;  /* 0x000000000008781c */ /* 0x000fda0003f0f008 */
[----:B-12345:R-:W-:Y:S05]  /*1af0*/  @P0 EXIT ;  /* 0x000000000000094d */ /* 0x03efea0003800000 */
[----:B------:R-:W-:-:S09]  /*1b00*/  UISETP.NE.AND UP0, UPT, UR23, URZ, UPT ;  /* 0x000000ff1700728c */ /* 0x000fd2000bf05270 */
[----:B------:R-:W-:Y:S05]  /*1b10*/  BRA.U UP0, `(.L_x_35) ;  /* 0x00000005008c7547 */ /* 0x000fea000b800000 */
[----:B------:R-:W1:Y:S01]  /*1b20*/  S2R R6, SR_CgaCtaId ;  /* 0x0000000000067919 */ /* 0x000e620000008800 */
[----:B------:R-:W-:Y:S01]  /*1b30*/  NOP ;  /* 0x0000000000007918 */ /* 0x000fe20000000000 */
[----:B------:R-:W-:Y:S02]  /*1b40*/  MOV R3, 0x40 ;  /* 0x0000004000037802 */ /* 0x000fe40000000f00 */
[----:B------:R-:W-:Y:S02]  /*1b50*/  MOV R5, 0x400 ;  /* 0x0000040000057802 */ /* 0x000fe40000000f00 */
[C---:B-1----:R-:W-:Y:S02]  /*1b60*/  LEA R0, R6.reuse, R3, 0x18 ;  /* 0x0000000306007211 */ /* 0x042fe400078ec0ff */
[----:B------:R-:W-:-:S04]  /*1b70*/  LEA R5, R6, R5, 0x18 ;  /* 0x0000000506057211 */ /* 0x000fc800078ec0ff */
[----:B------:R-:W1:Y:S02]  /*1b80*/  LDS.U8 R0, [R0] ;  /* 0x0000000000007984 */ /* 0x000e640000000000 */
[----:B-1----:R-:W-:-:S13]  /*1b90*/  ISETP.NE.AND P0, PT, R0, RZ, PT ;  /* 0x000000ff0000720c */ /* 0x002fda0003f05270 */
[----:B------:R-:W-:Y:S05]  /*1ba0*/  @P0 BRA `(.L_x_36) ;  /* 0x0000000400500947 */ /* 0x000fea0003800000 */
[C---:B------:R-:W-:Y:S02]  /*1bb0*/  LOP3.LUT R0, R6.reuse, 0x1, RZ, 0xc0, !PT ;  /* 0x0000000106007812 */ /* 0x040fe400078ec0ff */
[----:B------:R-:W-:Y:S02]  /*1bc0*/  LOP3.LUT R13, R6, 0x1, RZ, 0x3c, !PT ;  /* 0x00000001060d7812 */ /* 0x000fe400078e3cff */
[----:B------:R-:W-:-:S13]  /*1bd0*/  ISETP.NE.U32.AND P1, PT, R0, 0x1, PT ;  /* 0x000000010000780c */ /* 0x000fda0003f25070 */
[----:B------:R-:W-:Y:S05]  /*1be0*/  @!P1 BRA `(.L_x_37) ;  /* 0x0000000000c49947 */ /* 0x000fea0003800000 */
[----:B------:R-:W-:Y:S01]  /*1bf0*/  ELECT P0, URZ, PT ;  /* 0x0000000000ff782f */ /* 0x000fe20003800000 */
[----:B------:R-:W-:-:S12]  /*1c00*/  BSSY B0, `(.L_x_37) ;  /* 0x000002f000007945 */ /* 0x000fd80003800000 */
[----:B------:R-:W-:Y:S05]  /*1c10*/  @!P0 BRA `(.L_x_38) ;  /* 0x0000000000b48947 */ /* 0x000fea0003800000 */
[----:B------:R-:W-:-:S05]  /*1c20*/  UMOV UR4, 0x8 ;  /* 0x0000000800047882 */ /* 0x000fca0000000000 */
[----:B------:R-:W-:Y:S04]  /*1c30*/  DEPBAR.LE SB1, 0x36 ;  /* 0x00009d800000791a */ /* 0x000fe80000000000 */
[----:B------:R-:W1:Y:S02]  /*1c40*/  UTCATOMSWS.2CTA.FIND_AND_SET.ALIGN UP0, UR4, UR4 ;  /* 0x00000004000475e3 */ /* 0x000e640008200800 */
[----:B-1----:R-:W-:Y:S01]  /*1c50*/  PLOP3.LUT P0, PT, PT, PT, UP0, 0x80, 0x8 ;  /* 0x000000000008781c */ /* 0x002fe20003f0f008 */
[----:B------:R-:W-:-:S03]  /*1c60*/  IMAD.U32 R12, RZ, RZ, UR4 ;  /* 0x00000004ff0c7e24 */ /* 0x000fc6000f8e00ff */
[----:B------:R-:W-:-:S04]  /*1c70*/  SEL R0, RZ, 0xffffffff, !P0 ;  /* 0xffffffffff007807 */ /* 0x000fc80004000000 */
[----:B------:R-:W-:-:S13]  /*1c80*/  ISETP.NE.AND P0, PT, R0, RZ, PT ;  /* 0x000000ff0000720c */ /* 0x000fda0003f05270 */
[----:B------:R-:W-:Y:S05]  /*1c90*/  @P0 BRA `(.L_x_39) ;  /* 0x0000000000240947 */ /* 0x000fea0003800000 */
.L_x_40:
[----:B------:R-:W-:Y:S05]  /*1ca0*/  NANOSLEEP 0x64 ;  /* 0x000000640000795d */ /* 0x000fea0003800000 */
[----:B------:R-:W-:-:S05]  /*1cb0*/  UMOV UR4, 0x8 ;  /* 0x0000000800047882 */ /* 0x000fca0000000000 */
[----:B------:R-:W-:Y:S04]  /*1cc0*/  DEPBAR.LE SB1, 0x36 ;  /* 0x00009d800000791a */ /* 0x000fe80000000000 */
[----:B------:R-:W1:Y:S02]  /*1cd0*/  UTCATOMSWS.2CTA.FIND_AND_SET.ALIGN UP0, UR4, UR4 ;  /* 0x00000004000475e3 */ /* 0x000e640008200800 */
[----:B-1----:R-:W-:Y:S01]  /*1ce0*/  PLOP3.LUT P0, PT, PT, PT, UP0, 0x80, 0x8 ;  /* 0x000000000008781c */ /* 0x002fe20003f0f008 */
[----:B------:R-:W-:-:S03]  /*1cf0*/  IMAD.U32 R12, RZ, RZ, UR4 ;  /* 0x00000004ff0c7e24 */ /* 0x000fc6000f8e00ff */
[----:B------:R-:W-:-:S04]  /*1d00*/  SEL R0, RZ, 0xffffffff, !P0 ;  /* 0xffffffffff007807 */ /* 0x000fc80004000000 */
[----:B------:R-:W-:-:S13]  /*1d10*/  ISETP.NE.AND P0, PT, R0, RZ, PT ;  /* 0x000000ff0000720c */ /* 0x000fda0003f05270 */
[----:B------:R-:W-:Y:S05]  /*1d20*/  @!P0 BRA `(.L_x_40) ;  /* 0xfffffffc00dc8947 */ /* 0x000fea000383ffff */
.L_x_39:
[----:B------:R-:W-:Y:S01]  /*1d30*/  MOV R11, 0x60 ;  /* 0x00000060000b7802 */ /* 0x000fe20000000f00 */
[----:B------:R-:W-:Y:S01]  /*1d40*/  VIADD R2, R5, 0x98 ;  /* 0x0000009805027836 */ /* 0x000fe20000000000 */
[----:B------:R-:W-:Y:S01]  /*1d50*/  MOV R3, 0x58 ;  /* 0x0000005800037802 */ /* 0x000fe20000000f00 */
[----:B------:R-:W-:Y:S01]  /*1d60*/  IMAD.MOV.U32 R8, RZ, RZ, 0x4 ;  /* 0x00000004ff087424 */ /* 0x000fe200078e00ff */
[C---:B------:R-:W-:Y:S02]  /*1d70*/  LEA R11, R6.reuse, R11, 0x18 ;  /* 0x0000000b060b7211 */ /* 0x040fe400078ec0ff */
[----:B------:R-:W-:-:S03]  /*1d80*/  LEA R0, R6, R3, 0x18 ;  /* 0x0000000306007211 */ /* 0x000fc600078ec0ff */
[----:B------:R-:W1:Y:S02]  /*1d90*/  LDS R14, [R11] ;  /* 0x000000000b0e7984 */ /* 0x000e640000000800 */
[----:B-1----:R-:W-:-:S04]  /*1da0*/  IMAD.U32 R14, R14, -0x80000000, RZ ;  /* 0x800000000e0e7824 */ /* 0x002fc800078e00ff */
[----:B------:R-:W1:Y:S02]  /*1db0*/  SYNCS.PHASECHK.TRANS64.TRYWAIT P0, [R0+URZ], R14 ;  /* 0x0000000e000075a7 */ /* 0x000e6400080011ff */
[----:B-1----:R-:W-:Y:S05]  /*1dc0*/  @P0 BRA `(.L_x_41) ;  /* 0x0000000000080947 */ /* 0x002fea0003800000 */
[----:B------:R-:W1:Y:S02]  /*1dd0*/  SYNCS.PHASECHK.TRANS64.TRYWAIT P0, [R0+URZ], R14 ;  /* 0x0000000e000075a7 */ /* 0x000e6400080011ff */
[----:B-1----:R-:W-:Y:S05]  /*1de0*/  @!P0 BRA `(.L_x_42) ;  /* 0x0000002800d08947 */ /* 0x002fea0003800000 */
.L_x_41:
[C---:B------:R-:W-:Y:S01]  /*1df0*/  PRMT R3, R13.reuse, 0x654, R0 ;  /* 0x000006540d037816 */ /* 0x040fe20000000000 */
[C---:B------:R-:W-:Y:S01]  /*1e00*/  IMAD.SHL.U32 R10, R12.reuse, 0x20, RZ ;  /* 0x000000200c0a7824 */ /* 0x040fe200078e00ff */
[----:B------:R-:W-:Y:S01]  /*1e10*/  PRMT R2, R13, 0x654, R2 ;  /* 0x000006540d027816 */ /* 0x000fe20000000002 */
[----:B------:R-:W-:Y:S01]  /*1e20*/  IMAD.MOV.U32 R7, RZ, RZ, 0xff ;  /* 0x000000ffff077424 */ /* 0x000fe200078e00ff */
[----:B------:R2:W-:Y:S01]  /*1e30*/  SYNCS.ARRIVE.TRANS64.RED RZ, [R3+URZ], R8 ;  /* 0x0000000803ff79a7 */ /* 0x0005e200080004ff */
[----:B-1----:R-:W-:Y:S01]  /*1e40*/  IMAD.MOV.U32 R0, RZ, RZ, 0x1 ;  /* 0x00000001ff007424 */ /* 0x002fe200078e00ff */
[----:B------:R1:W-:Y:S01]  /*1e50*/  STS [R5+0x98], R10 ;  /* 0x0000980a05007388 */ /* 0x0003e20000000800 */
[----:B------:R-:W-:Y:S01]  /*1e60*/  VIADD R9, R12, 0x10 ;  /* 0x000000100c097836 */ /* 0x000fe20000000000 */
[----:B------:R-:W-:Y:S02]  /*1e70*/  SHF.L.U32 R7, R7, R12, RZ ;  /* 0x0000000c07077219 */ /* 0x000fe400000006ff */
[----:B------:R1:W-:Y:S02]  /*1e80*/  STAS [R2.64], R12 ;  /* 0x0000000c02007dbd */ /* 0x0003e4000c0008ff */
[----:B--2---:R-:W-:-:S02]  /*1e90*/  SHF.L.U32 R8, R0, R9, RZ ;  /* 0x0000000900087219 */ /* 0x004fc400000006ff */
[----:B------:R-:W-:Y:S02]  /*1ea0*/  MOV R9, 0x50 ;  /* 0x0000005000097802 */ /* 0x000fe40000000f00 */
[----:B------:R-:W-:Y:S02]  /*1eb0*/  LOP3.LUT R7, R8, R7, RZ, 0xfc, !PT ;  /* 0x0000000708077212 */ /* 0x000fe400078efcff */
[----:B------:R-:W-:-:S05]  /*1ec0*/  LEA R8, R6, R9, 0x18 ;  /* 0x0000000906087211 */ /* 0x000fca00078ec0ff */
[----:B------:R1:W-:Y:S04]  /*1ed0*/  ATOMS.OR RZ, [R8], R7 ;  /* 0x0000000708ff738c */ /* 0x0003e80003000000 */
[----:B------:R1:W-:Y:S02]  /*1ee0*/  ATOMS.XOR RZ, [R11], R0 ;  /* 0x000000000bff738c */ /* 0x0003e40003800000 */
.L_x_38:
[----:B------:R-:W-:Y:S05]  /*1ef0*/  BSYNC B0 ;  /* 0x0000000000007941 */ /* 0x000fea0003800000 */
.L_x_37:
[----:B------:R-:W-:Y:S05]  /*1f00*/  @P1 BRA `(.L_x_43) ;  /* 0x0000000000881947 */ /* 0x000fea0003800000 */
[----:B------:R-:W-:Y:S05]  /*1f10*/  WARPSYNC.ALL ;  /* 0x0000000000007948 */ /* 0x000fea0003800000 */
[----:B------:R-:W-:Y:S01]  /*1f20*/  NOP ;  /* 0x0000000000007918 */ /* 0x000fe20000000000 */
[----:B------:R-:W-:-:S13]  /*1f30*/  ELECT P0, URZ, PT ;  /* 0x0000000000ff782f */ /* 0x000fda0003800000 */
[----:B------:R-:W-:Y:S05]  /*1f40*/  @!P0 BRA `(.L_x_43) ;  /* 0x0000000000788947 */ /* 0x000fea0003800000 */
[----:B-1----:R-:W-:Y:S02]  /*1f50*/  MOV R3, 0x60 ;  /* 0x0000006000037802 */ /* 0x002fe40000000f00 */
[----:B------:R-:W-:Y:S02]  /*1f60*/  MOV R7, 0x58 ;  /* 0x0000005800077802 */ /* 0x000fe40000000f00 */
        /* <DEDUP_REMOVED lines=8> */
.L_x_44:
[----:B------:R-:W2:Y:S01]  /*1ff0*/  LDS R9, [R5+0x98] ;  /* 0x0000980005097984 */ /* 0x000ea20000000800 */
[----:B------:R-:W-:Y:S01]  /*2000*/  IMAD.MOV.U32 R2, RZ, RZ, 0xff ;  /* 0x000000ffff027424 */ /* 0x000fe200078e00ff */
[----:B-1----:R-:W-:Y:S01]  /*2010*/  PRMT R8, R13, 0x654, R8 ;  /* 0x000006540d087816 */ /* 0x002fe20000000008 */
[----:B------:R-:W-:Y:S02]  /*2020*/  IMAD.MOV.U32 R0, RZ, RZ, 0x1 ;  /* 0x00000001ff007424 */ /* 0x000fe400078e00ff */
[C---:B--2---:R-:W-:Y:S01]  /*2030*/  IMAD.SHL.U32 R10, R9.reuse, 0x20, RZ ;  /* 0x00000020090a7824 */ /* 0x044fe200078e00ff */
[----:B------:R-:W-:Y:S01]  /*2040*/  SHF.L.U32 R2, R2, R9, RZ ;  /* 0x0000000902027219 */ /* 0x000fe200000006ff */
[----:B------:R-:W-:-:S03]  /*2050*/  VIADD R7, R9, 0x10 ;  /* 0x0000001009077836 */ /* 0x000fc60000000000 */
[----:B------:R2:W-:Y:S02]  /*2060*/  STS [R5+0x98], R10 ;  /* 0x0000980a05007388 */ /* 0x0005e40000000800 */
[----:B------:R-:W-:Y:S02]  /*2070*/  SHF.L.U32 R9, R0, R7, RZ ;  /* 0x0000000700097219 */ /* 0x000fe400000006ff */
[----:B------:R-:W-:Y:S02]  /*2080*/  MOV R7, 0x50 ;  /* 0x0000005000077802 */ /* 0x000fe40000000f00 */
[----:B------:R-:W-:Y:S02]  /*2090*/  LOP3.LUT R2, R9, R2, RZ, 0xfc, !PT ;  /* 0x0000000209027212 */ /* 0x000fe400078efcff */
[----:B------:R-:W-:-:S05]  /*20a0*/  LEA R7, R6, R7, 0x18 ;  /* 0x0000000706077211 */ /* 0x000fca00078ec0ff */
[----:B------:R2:W-:Y:S01]  /*20b0*/  ATOMS.OR RZ, [R7], R2 ;  /* 0x0000000207ff738c */ /* 0x0005e20003000000 */
[----:B------:R2:W-:Y:S03]  /*20c0*/  SYNCS.ARRIVE.TRANS64.RED.A1T0 RZ, [R8+URZ], RZ ;  /* 0x000000ff08ff79a7 */ /* 0x0005e600081004ff */
[----:B------:R2:W-:Y:S01]  /*20d0*/  ATOMS.XOR RZ, [R3], R0 ;  /* 0x0000000003ff738c */ /* 0x0005e20003800000 */
[----:B------:R-:W-:Y:S05]  /*20e0*/  BRA `(.L_x_43) ;  /* 0x0000000000107947 */ /* 0x000fea0003800000 */
.L_x_36:
[----:B------:R-:W-:Y:S02]  /*20f0*/  MOV R0, 0xffffffff ;  /* 0xffffffff00007802 */ /* 0x000fe40000000f00 */
[----:B------:R-:W-:-:S03]  /*2100*/  MOV R2, 0x2130 ;  /* 0x0000213000027802 */ /* 0x000fc60000000f00 */
[----:B------:R1:W-:Y:S04]  /*2110*/  STS [R5+0x98], R0 ;  /* 0x0000980005007388 */ /* 0x0003e80000000800 */
[----:B-1----:R-:W-:Y:S05]  /*2120*/  CALL.REL.NOINC `($__internal_1_$__cuda_sm10x_tcgen05_guardrail_trap_phase_invalid_during_alloc) ;  /* 0x00000028006c7944 */ /* 0x002fea0003c00000 */
.L_x_43:
[----:B------:R-:W-:Y:S05]  /*2130*/  WARPSYNC.ALL ;  /* 0x0000000000007948 */ /* 0x000fea0003800000 */
[----:B------:R-:W-:Y:S01]  /*2140*/  NOP ;  /* 0x0000000000007918 */ /* 0x000fe20000000000 */
.L_x_35:
[----:B------:R-:W3:Y:S08]  /*2150*/  S2UR UR4, SR_CgaCtaId ;  /* 0x00000000000479c3 */ /* 0x000ef00000008800 */
[----:B------:R-:W-:Y:S01]  /*2160*/  BAR.SYNC.DEFER_BLOCKING 0x2, 0xa0 ;  /* 0x0082800000007b1d */ /* 0x000fe20000010000 */
[----:B-12---:R-:W-:-:S07]  /*2170*/  MOV R3, 0x400 ;  /* 0x0000040000037802 */ /* 0x006fce0000000f00 */
[----:B------:R-:W1:Y:S01]  /*2180*/  S2UR UR7, SR_CTAID.Z ;  /* 0x00000000000779c3 */ /* 0x000e620000002700 */
[----:B---3--:R-:W-:-:S05]  /*2190*/  IMAD.U32 R0, RZ, RZ, UR4 ;  /* 0x00000004ff007e24 */ /* 0x008fca000f8e00ff */
[----:B------:R-:W-:Y:S01]  /*21a0*/  LEA R3, R0, R3, 0x18 ;  /* 0x0000000300037211 */ /* 0x000fe200078ec0ff */
[----:B-1----:R-:W-:-:S04]  /*21b0*/  UISETP.GT.U32.AND UP0, UPT, UR7, 0x1ff, UPT ;  /* 0x000001ff0700788c */ /* 0x002fc8000bf04070 */
[----:B------:R-:W1:Y:S02]  /*21c0*/  LDS R2, [R3+0x98] ;  /* 0x0000980003027984 */ /* 0x000e640000000800 */
[----:B-1----:R-:W-:-:S03]  /*21d0*/  R2UR UR11, R2 ;  /* 0x00000000020b72ca */ /* 0x002fc600000e0000 */
[----:B------:R-:W-:-:S12]  /*21e0*/  BRA.U UP0, `(.L_x_46) ;  /* 0x0000002100407547 */ /* 0x000fd8000b800000 */
[----:B------:R-:W1:Y:S01]  /*21f0*/  LDCU.64 UR4, c[0x0][0x5c0] ;  /* 0x0000b800ff0477ac */ /* 0x000e620008000a00 */
[----:B------:R-:W-:Y:S01]  /*2200*/  SHF.R.U32.HI R2, RZ, 0x5, R4 ;  /* 0x00000005ff027819 */ /* 0x000fe20000011604 */
[----:B------:R-:W-:Y:S01]  /*2210*/  IMAD.SHL.U32 R5, R4, 0x40, RZ ;  /* 0x0000004004057824 */ /* 0x000fe200078e00ff */
[----:B------:R-:W-:Y:S01]  /*2220*/  R2UR UR14, R0 ;  /* 0x00000000000e72ca */ /* 0x000fe200000e0000 */
[----:B------:R-:W2:Y:S01]  /*2230*/  LDCU.64 UR34, c[0x0][0x5d8] ;  /* 0x0000bb00ff2277ac */ /* 0x000ea20008000a00 */
[----:B------:R-:W-:Y:S01]  /*2240*/  R2UR UR23, R2 ;  /* 0x00000000021772ca */ /* 0x000fe200000e0000 */
[----:B------:R-:W3:Y:S01]  /*2250*/  S2UR UR24, SR_CgaCtaId ;  /* 0x00000000001879c3 */ /* 0x000ee20000008800 */
[----:B------:R-:W-:Y:S01]  /*2260*/  LOP3.LUT R5, R5, 0x7c0, RZ, 0xc0, !PT ;  /* 0x000007c005057812 */ /* 0x000fe200078ec0ff */
[----:B------:R-:W4:Y:S01]  /*2270*/  LDCU UR10, c[0x0][0x374] ;  /* 0x00006e80ff0a77ac */ /* 0x000f220008000800 */
[----:B------:R-:W-:Y:S01]  /*2280*/  USHF.R.U32.HI UR13, URZ, 0x1, UR13 ;  /* 0x00000001ff0d7899 */ /* 0x000fe2000801160d */
[----:B------:R-:W5:Y:S01]  /*2290*/  LDCU.64 UR32, c[0x0][0x348] ;  /* 0x00006900ff2077ac */ /* 0x000f620008000a00 */
[----:B-1----:R-:W-:-:S07]  /*22a0*/  UIMAD.WIDE.U32 UR8, UR7, UR5, URZ ;  /* 0x00000005070872a5 */ /* 0x002fce000f8e00ff */
[----:B------:R-:W-:Y:S01]  /*22b0*/  IMAD.U32 R2, RZ, RZ, UR23 ;  /* 0x00000017ff027e24 */ /* 0x000fe2000f8e00ff */
[----:B------:R-:W-:Y:S02]  /*22c0*/  UISETP.NE.AND UP0, UPT, UR14, UR12, UPT ;  /* 0x0000000c0e00728c */ /* 0x000fe4000bf05270 */
[----:B------:R-:W-:Y:S01]  /*22d0*/  UIADD3 UR5, UPT, UPT, UR7, -UR9, URZ ;  /* 0x8000000907057290 */ /* 0x000fe2000fffe0ff */
[----:B------:R-:W-:Y:S01]  /*22e0*/  IMAD R0, R2, 0x800, R5 ;  /* 0x0000080002007824 */ /* 0x000fe200078e0205 */
[----:B------:R-:W-:Y:S02]  /*22f0*/  UISETP.LT.AND UP0, UPT, UR14, URZ, UP0 ;  /* 0x000000ff0e00728c */ /* 0x000fe40008701270 */
[----:B------:R-:W-:Y:S01]  /*2300*/  USHF.R.U32.HI UR5, URZ, UR20, UR5 ;  /* 0x00000014ff057299 */ /* 0x000fe20008011605 */
[----:B------:R-:W-:Y:S01]  /*2310*/  IMAD.IADD R0, R3, 0x1, R0 ;  /* 0x0000000103007824 */ /* 0x000fe200078e0200 */
[----:B------:R-:W-:Y:S01]  /*2320*/  UIADD3 UR27, UPT, UPT, UR13, -0x1, URZ ;  /* 0xffffffff0d1b7890 */ /* 0x000fe2000fffe0ff */
[----:B------:R-:W1:Y:S02]  /*2330*/  LDCU UR8, c[0x0][0x5d0] ;  /* 0x0000ba00ff0877ac */ /* 0x000e640008000800 */
[----:B------:R-:W-:-:S02]  /*2340*/  VIADD R2, R0, 0x8420 ;  /* 0x0000842000027836 */ /* 0x000fc40000000000 */
[C---:B------:R-:W-:Y:S01]  /*2350*/  VIADD R3, R0.reuse, 0x8410 ;  /* 0x0000841000037836 */ /* 0x040fe20000000000 */
[----:B------:R-:W-:Y:S01]  /*2360*/  UIADD3 UR5, UPT, UPT, UR9, UR5, URZ ;  /* 0x0000000509057290 */ /* 0x000fe2000fffe0ff */
[----:B------:R-:W-:Y:S01]  /*2370*/  VIADD R5, R0, 0x8430 ;  /* 0x0000843000057836 */ /* 0x000fe20000000000 */
[----:B------:R-:W-:Y:S01]  /*2380*/  SHF.R.U32.HI R73, RZ, 0x3, R2 ;  /* 0x00000003ff497819 */ /* 0x000fe20000011602 */
[----:B------:R-:W-:Y:S01]  /*2390*/  @!UP0 UIADD3 UR27, UPT, UPT, UR13, URZ, URZ ;  /* 0x000000ff0d1b8290 */ /* 0x000fe2000fffe0ff */
[----:B------:R-:W-:Y:S01]  /*23a0*/  SHF.R.U32.HI R72, RZ, 0x3, R3 ;  /* 0x00000003ff487819 */ /* 0x000fe20000011603 */
[----:B------:R-:W-:Y:S01]  /*23b0*/  USHF.R.U32.HI UR5, URZ, UR19, UR5 ;  /* 0x00000013ff057299 */ /* 0x000fe20008011605 */
[----:B------:R-:W-:Y:S01]  /*23c0*/  LOP3.LUT R73, R2, 0x30, R73, 0x78, !PT ;  /* 0x0000003002497812 */ /* 0x000fe200078e7849 */
[C---:B------:R-:W-:Y:S01]  /*23d0*/  VIADD R2, R0.reuse, 0x8400 ;  /* 0x0000840000027836 */ /* 0x040fe20000000000 */
[----:B------:R-:W-:Y:S01]  /*23e0*/  SHF.R.U32.HI R74, RZ, 0x3, R5 ;  /* 0x00000003ff4a7819 */ /* 0x000fe20000011605 */
[----:B------:R-:W-:Y:S01]  /*23f0*/  UIADD3 UR5, UPT, UPT, -UR5, URZ, URZ ;  /* 0x000000ff05057290 */ /* 0x000fe2000fffe1ff */
[----:B------:R-:W-:Y:S01]  /*2400*/  LOP3.LUT R72, R3, 0x30, R72, 0x78, !PT ;  /* 0x0000003003487812 */ /* 0x000fe200078e7848 */
[C---:B------:R-:W-:Y:S01]  /*2410*/  VIADD R3, R0.reuse, 0x430 ;  /* 0x0000043000037836 */ /* 0x040fe20000000000 */
[----:B------:R-:W-:Y:S01]  /*2420*/  SHF.R.U32.HI R71, RZ, 0x3, R2 ;  /* 0x00000003ff477819 */ /* 0x000fe20000011602 */
[----:B------:R-:W-:Y:S01]  /*2430*/  UIMAD UR5, UR4, UR5, UR7 ;  /* 0x00000005040572a4 */ /* 0x000fe2000f8e0207 */
[----:B------:R-:W-:Y:S01]  /*2440*/  LOP3.LUT R74, R5, 0x30, R74, 0x78, !PT ;  /* 0x00000030054a7812 */ /* 0x000fe200078e784a */
[----:B------:R-:W-:Y:S01]  /*2450*/  VIADD R5, R0, 0x410 ;  /* 0x0000041000057836 */ /* 0x000fe20000000000 */
[----:B------:R-:W-:Y:S01]  /*2460*/  LOP3.LUT R71, R2, 0x30, R71, 0x78, !PT ;  /* 0x0000003002477812 */ /* 0x000fe200078e7847 */
[----:B-1----:R-:W-:Y:S01]  /*2470*/  UIMAD.WIDE.U32 UR8, UR5, UR8, URZ ;  /* 0x00000008050872a5 */ /* 0x002fe2000f8e00ff */
[C---:B------:R-:W-:Y:S01]  /*2480*/  VIADD R2, R0.reuse, 0x420 ;  /* 0x0000042000027836 */ /* 0x040fe20000000000 */
[----:B------:R-:W-:Y:S01]  /*2490*/  SHF.R.U32.HI R70, RZ, 0x3, R3 ;  /* 0x00000003ff467819 */ /* 0x000fe20000011603 */
[----:B------:R-:W-:Y:S01]  /*24a0*/  VIADD R0, R0, 0x400 ;  /* 0x0000040000007836 */ /* 0x000fe20000000000 */
[----:B------:R-:W-:Y:S01]  /*24b0*/  UIADD3 UR4, UPT, UPT, UR5, -UR9, URZ ;  /* 0x8000000905047290 */ /* 0x000fe2000fffe0ff */
[----:B------:R-:W-:Y:S01]  /*24c0*/  SHF.R.U32.HI R68, RZ, 0x3, R5 ;  /* 0x00000003ff447819 */ /* 0x000fe20000011605 */
[----:B------:R-:W-:Y:S01]  /*24d0*/  ULEA UR30, UR23, UR11, 0x15 ;  /* 0x0000000b171e7291 */ /* 0x000fe2000f8ea8ff */
[----:B------:R-:W-:Y:S01]  /*24e0*/  LOP3.LUT R70, R3, 0x30, R70, 0x78, !PT ;  /* 0x0000003003467812 */ /* 0x000fe200078e7846 */
[----:B------:R-:W-:Y:S01]  /*24f0*/  USHF.R.U32.HI UR4, URZ, UR18, UR4 ;  /* 0x00000012ff047299 */ /* 0x000fe20008011604 */
[----:B------:R-:W-:Y:S01]  /*2500*/  SHF.R.U32.HI R69, RZ, 0x3, R2 ;  /* 0x00000003ff457819 */ /* 0x000fe20000011602 */
[----:B------:R-:W-:Y:S01]  /*2510*/  UIADD3 UR27, UPT, UPT, UR27, UR27, URZ ;  /* 0x0000001b1b1b7290 */ /* 0x000fe2000fffe0ff */
[----:B------:R-:W-:Y:S01]  /*2520*/  SHF.R.U32.HI R3, RZ, 0x3, R0 ;  /* 0x00000003ff037819 */ /* 0x000fe20000011600 */
[----:B------:R-:W-:Y:S01]  /*2530*/  UIADD3 UR4, UPT, UPT, UR9, UR4, URZ ;  /* 0x0000000409047290 */ /* 0x000fe2000fffe0ff */
[----:B------:R-:W-:Y:S01]  /*2540*/  LOP3.LUT R69, R2, 0x30, R69, 0x78, !PT ;  /* 0x0000003002457812 */ /* 0x000fe200078e7845 */
[----:B------:R-:W-:Y:S01]  /*2550*/  IMAD.MOV.U32 R2, RZ, RZ, RZ ;  /* 0x000000ffff027224 */ /* 0x000fe200078e00ff */
[----:B------:R-:W-:Y:S01]  /*2560*/  LOP3.LUT R68, R5, 0x30, R68, 0x78, !PT ;  /* 0x0000003005447812 */ /* 0x000fe200078e7844 */
[----:B------:R-:W-:Y:S01]  /*2570*/  USHF.R.U32.HI UR4, URZ, UR15, UR4 ;  /* 0x0000000fff047299 */ /* 0x000fe20008011604 */
[----:B------:R-:W-:Y:S01]  /*2580*/  LOP3.LUT R3, R0, 0x30, R3, 0x78, !PT ;  /* 0x0000003000037812 */ /* 0x000fe200078e7803 */
[----:B------:R-:W-:Y:S01]  /*2590*/  UMOV UR29, URZ ;  /* 0x000000ff001d7c82 */ /* 0x000fe20008000000 */
[----:B------:R-:W-:Y:S01]  /*25a0*/  UMOV UR28, URZ ;  /* 0x000000ff001c7c82 */ /* 0x000fe20008000000 */
[----:B--2---:R-:W-:Y:S01]  /*25b0*/  UIMAD.WIDE.U32 UR8, UR4, UR35, URZ ;  /* 0x00000023040872a5 */ /* 0x004fe2000f8e00ff */
[----:B------:R-:W-:-:S03]  /*25c0*/  UMOV UR25, 0x400 ;  /* 0x0000040000197882 */ /* 0x000fc60000000000 */
[----:B------:R-:W-:-:S04]  /*25d0*/  UIADD3 UR6, UPT, UPT, UR4, -UR9, URZ ;  /* 0x8000000904067290 */ /* 0x000fc8000fffe0ff */
[----:B------:R-:W-:-:S04]  /*25e0*/  USHF.R.U32.HI UR6, URZ, UR17, UR6 ;  /* 0x00000011ff067299 */ /* 0x000fc80008011606 */
[----:B------:R-:W-:Y:S01]  /*25f0*/  UIADD3 UR6, UPT, UPT, UR9, UR6, URZ ;  /* 0x0000000609067290 */ /* 0x000fe2000fffe0ff */
[----:B------:R-:W4:Y:S03]  /*2600*/  LDCU UR9, c[0x0][0x370] ;  /* 0x00006e00ff0977ac */ /* 0x000f260008000800 */
[----:B------:R-:W-:Y:S01]  /*2610*/  USHF.R.U32.HI UR6, URZ, UR16, UR6 ;  /* 0x00000010ff067299 */ /* 0x000fe20008011606 */
[----:B------:R-:W1:Y:S03]  /*2620*/  LDCU UR8, c[0x0][0x378] ;  /* 0x00006f00ff0877ac */ /* 0x000e660008000800 */
[----:B------:R-:W-:-:S04]  /*2630*/  UIADD3 UR6, UPT, UPT, -UR6, URZ, URZ ;  /* 0x000000ff06067290 */ /* 0x000fc8000fffe1ff */
[----:B------:R-:W-:Y:S02]  /*2640*/  UIMAD UR34, UR34, UR6, UR4 ;  /* 0x00000006222272a4 */ /* 0x000fe4000f8e0204 */
[----:B------:R-:W-:Y:S02]  /*2650*/  UIADD3 UR4, UPT, UPT, -UR4, URZ, URZ ;  /* 0x000000ff04047290 */ /* 0x000fe4000fffe1ff */
[----:B----4-:R-:W-:-:S03]  /*2660*/  UIMAD UR9, UR10, UR9, URZ ;  /* 0x000000090a0972a4 */ /* 0x010fc6000f8e02ff */
[----:B------:R-:W2:Y:S01]  /*2670*/  LDCU UR6, c[0x0][0x5cc] ;  /* 0x0000b980ff0677ac */ /* 0x000ea20008000800 */
[----:B-1----:R-:W-:-:S04]  /*2680*/  UIMAD UR8, UR9, UR8, URZ ;  /* 0x00000008090872a4 */ /* 0x002fc8000f8e02ff */
[----:B------:R-:W-:-:S04]  /*2690*/  ULEA.HI UR31, UR8, UR8, URZ, 0x1 ;  /* 0x00000008081f7291 */ /* 0x000fc8000f8f08ff */
[----:B------:R-:W-:Y:S02]  /*26a0*/  USHF.R.S32.HI UR31, URZ, 0x1, UR31 ;  /* 0x00000001ff1f7899 */ /* 0x000fe4000801141f */
[----:B--23-5:R-:W-:-:S12]  /*26b0*/  UIMAD UR5, UR6, UR4, UR5 ;  /* 0x00000004060572a4 */ /* 0x02cfd8000f8e0205 */
.L_x_50:
[----:B------:R-:W-:Y:S01]  /*26c0*/  IMAD.U32 R0, RZ, RZ, UR24 ;  /* 0x00000018ff007e24 */ /* 0x000fe2000f8e00ff */
[----:B------:R-:W-:Y:S01]  /*26d0*/  SHF.L.U32 R6, R2, 0x1f, RZ ;  /* 0x0000001f02067819 */ /* 0x000fe200000006ff */
[----:B------:R-:W-:Y:S01]  /*26e0*/  UIADD3 UR5, UPT, UPT, UR5, UR5, URZ ;  /* 0x0000000505057290 */ /* 0x000fe2000fffe0ff */
[----:B------:R-:W1:Y:S02]  /*26f0*/  LDCU UR36, c[0x0][0x5e4] ;  /* 0x0000bc80ff2477ac */ /* 0x000e640008000800 */
[----:B------:R-:W-:Y:S01]  /*2700*/  R2UR UR4, R0 ;  /* 0x00000000000472ca */ /* 0x000fe200000e0000 */
[----:B------:R-:W-:Y:S02]  /*2710*/  ULOP3.LUT UR6, UR5, UR22, URZ, 0xfc, !UPT ;  /* 0x0000001605067292 */ /* 0x000fe4000f8efcff */
[----:B------:R-:W-:Y:S02]  /*2720*/  ULEA UR35, UR28, UR30, 0x7 ;  /* 0x0000001e1c237291 */ /* 0x000fe4000f8e38ff */
[----:B------:R-:W-:-:S02]  /*2730*/  ULEA.HI UR5, UR5, UR6, URZ, 0x1 ;  /* 0x0000000605057291 */ /* 0x000fc4000f8f08ff */
[----:B------:R-:W-:-:S06]  /*2740*/  UPLOP3.LUT UP2, UPT, UPT, UPT, UPT, 0x80, 0x8 ;  /* 0x000000000008789c */ /* 0x000fcc0003f4f070 */
[----:B------:R-:W-:-:S04]  /*2750*/  ULEA UR4, UR4, UR25, 0x18 ;  /* 0x0000001904047291 */ /* 0x000fc8000f8ec0ff */
[----:B------:R-:W-:Y:S02]  /*2760*/  ULEA UR26, UR28, UR4, 0x3 ;  /* 0x000000041c1a7291 */ /* 0x000fe4000f8e18ff */
[----:B------:R-:W-:-:S04]  /*2770*/  ULOP3.LUT UR4, UR5, 0xfffffffe, URZ, 0xc0, !UPT ;  /* 0xfffffffe05047892 */ /* 0x000fc8000f8ec0ff */
[----:B------:R-:W-:Y:S02]  /*2780*/  UISETP.NE.AND UP0, UPT, UR6, UR4, UPT ;  /* 0x000000040600728c */ /* 0x000fe4000bf05270 */
[----:B------:R-:W-:Y:S01]  /*2790*/  USHF.R.U32.HI UR4, URZ, 0x1, UR5 ;  /* 0x00000001ff047899 */ /* 0x000fe20008011605 */
[----:B------:R-:W2:Y:S01]  /*27a0*/  SYNCS.PHASECHK.TRANS64.TRYWAIT P0, [UR26+0x70], R6 ;  /* 0x00007006ff0075a7 */ /* 0x000ea2000800111a */
[----:B------:R-:W-:Y:S02]  /*27b0*/  UISETP.LT.AND UP0, UPT, UR6, URZ, UP0 ;  /* 0x000000ff0600728c */ /* 0x000fe40008701270 */
[----:B------:R-:W-:-:S09]  /*27c0*/  UIADD3 UR10, UPT, UPT, UR4, -0x1, URZ ;  /* 0xffffffff040a7890 */ /* 0x000fd2000fffe0ff */
[----:B------:R-:W-:-:S04]  /*27d0*/  @!UP0 UIADD3 UR10, UPT, UPT, UR4, URZ, URZ ;  /* 0x000000ff040a8290 */ /* 0x000fc8000fffe0ff */
[----:B------:R-:W-:Y:S01]  /*27e0*/  ULEA UR10, UR10, UR21, 0x8 ;  /* 0x000000150a0a7291 */ /* 0x000fe2000f8e40ff */
[----:B-12---:R-:W-:Y:S11]  /*27f0*/  @!P0 BRA `(.L_x_47) ;  /* 0x00000020007c8947 */ /* 0x006ff60003800000 */
.L_x_66:
[----:B------:R-:W-:-:S05]  /*2800*/  UMOV UR13, URZ ;  /* 0x000000ff000d7c82 */ /* 0x000fca0008000000 */
.L_x_49:
[----:B------:R-:W-:Y:S02]  /*2810*/  USHF.L.U32 UR9, UR13, 0x5, URZ ;  /* 0x000000050d097899 */ /* 0x000fe400080006ff */
[----:B------:R-:W-:Y:S02]  /*2820*/  UISETP.NE.AND UP0, UPT, UR23, URZ, UPT ;  /* 0x000000ff1700728c */ /* 0x000fe4000bf05270 */
[----:B------:R-:W-:-:S09]  /*2830*/  UIADD3 UR4, UPT, UPT, UR35, UR9, URZ ;  /* 0x0000000923047290 */ /* 0x000fd2000fffe0ff */
[----:B-1----:R-:W2:Y:S01]  /*2840*/  LDTM.x32 R36, tmem[UR4+0x20] ;  /* 0x00002004002479ee */ /* 0x002ea200082c0000 */
[----:B-1----:R-:W1:Y:S01]  /*2850*/  LDTM.x32 R4, tmem[UR4] ;  /* 0x00000004000479ee */ /* 0x002e6200082c0000 */
[----:B------:R-:W-:-:S04]  /*2860*/  ULEA UR4, UR29, UR13, 0x2 ;  /* 0x0000000d1d047291 */ /* 0x000fc8000f8e10ff */
[----:B------:R-:W-:-:S04]  /*2870*/  USHF.R.S32.HI UR8, URZ, 0x1f, UR4 ;  /* 0x0000001fff087899 */ /* 0x000fc80008011404 */
[----:B------:R-:W-:-:S04]  /*2880*/  ULEA.HI UR8, UR8, UR4, URZ, 0x2 ;  /* 0x0000000408087291 */ /* 0x000fc8000f8f10ff */
[----:B------:R-:W-:-:S04]  /*2890*/  ULOP3.LUT UR8, UR8, 0xfffffffc, URZ, 0xc0, !UPT ;  /* 0xfffffffc08087892 */ /* 0x000fc8000f8ec0ff */
[----:B------:R-:W-:Y:S02]  /*28a0*/  UIADD3 UR8, UPT, UPT, UR4, -UR8, URZ ;  /* 0x8000000804087290 */ /* 0x000fe4000fffe0ff */
[----:B------:R-:W-:Y:S01]  /*28b0*/  UIADD3 UR4, UPT, UPT, UR4, 0x1, URZ ;  /* 0x0000000104047890 */ /* 0x000fe2000fffe0ff */
[----:B--2---:R-:W-:Y:S01]  /*28c0*/  FMUL R58, R58, UR36 ;  /* 0x000000243a3a7c20 */ /* 0x004fe20008400000 */
[----:B-1----:R-:W-:Y:S01]  /*28d0*/  FMUL R11, R11, UR36 ;  /* 0x000000240b0b7c20 */ /* 0x002fe20008400000 */
[----:B------:R-:W-:Y:S01]  /*28e0*/  FMUL R10, R10, UR36 ;  /* 0x000000240a0a7c20 */ /* 0x000fe20008400000 */
[----:B------:R-:W-:Y:S01]  /*28f0*/  FMUL R9, R9, UR36 ;  /* 0x0000002409097c20 */ /* 0x000fe20008400000 */
[----:B------:R-:W-:Y:S01]  /*2900*/  FMUL R8, R8, UR36 ;  /* 0x0000002408087c20 */ /* 0x000fe20008400000 */
[----:B------:R-:W-:Y:S01]  /*2910*/  FMUL R75, R7, UR36 ;  /* 0x00000024074b7c20 */ /* 0x000fe20008400000 */
[----:B------:R-:W-:Y:S01]  /*2920*/  FMUL R76, R6, UR36 ;  /* 0x00000024064c7c20 */ /* 0x000fe20008400000 */
[----:B------:R-:W-:Y:S01]  /*2930*/  FMUL R77, R5, UR36 ;  /* 0x00000024054d7c20 */ /* 0x000fe20008400000 */
[----:B------:R-:W-:Y:S01]  /*2940*/  FMUL R80, R4, UR36 ;  /* 0x0000002404507c20 */ /* 0x000fe20008400000 */
[----:B------:R-:W-:Y:S01]  /*2950*/  MOV R78, UR8 ;  /* 0x00000008004e7c02 */ /* 0x000fe20008000f00 */
[----:B------:R-:W-:Y:S01]  /*2960*/  FMUL R84, R58, -1.4426950216293334961 ;  /* 0xbfb8aa3b3a547820 */ /* 0x000fe20000400000 */
[----:B------:R-:W-:Y:S01]  /*2970*/  F2FP.BF16.F32.PACK_AB R7, R11, R10 ;  /* 0x0000000a0b07723e */ /* 0x000fe200000010ff */
[----:B------:R-:W-:Y:S01]  /*2980*/  FMUL R19, R19, UR36 ;  /* 0x0000002413137c20 */ /* 0x000fe20008400000 */
[----:B------:R-:W-:Y:S01]  /*2990*/  F2FP.BF16.F32.PACK_AB R6, R9, R8 ;  /* 0x000000080906723e */ /* 0x000fe200000010ff */
[----:B------:R-:W-:Y:S01]  /*29a0*/  FMUL R18, R18, UR36 ;  /* 0x0000002412127c20 */ /* 0x000fe20008400000 */
[----:B------:R-:W-:Y:S01]  /*29b0*/  F2FP.BF16.F32.PACK_AB R5, R75, R76 ;  /* 0x0000004c4b05723e */ /* 0x000fe200000010ff */
[----:B------:R-:W-:Y:S01]  /*29c0*/  FMUL R17, R17, UR36 ;  /* 0x0000002411117c20 */ /* 0x000fe20008400000 */
[----:B------:R-:W-:Y:S01]  /*29d0*/  F2FP.BF16.F32.PACK_AB R4, R77, R80 ;  /* 0x000000504d04723e */ /* 0x000fe200000010ff */
[----:B------:R-:W-:Y:S01]  /*29e0*/  FMUL R16, R16, UR36 ;  /* 0x0000002410107c20 */ /* 0x000fe20008400000 */
[----:B------:R-:W-:Y:S01]  /*29f0*/  LEA R79, R78, R3, 0xd ;  /* 0x000000034e4f7211 */ /* 0x000fe200078e68ff */
[----:B------:R-:W-:Y:S01]  /*2a00*/  FMUL R15, R15, UR36 ;  /* 0x000000240f0f7c20 */ /* 0x000fe20008400000 */
[----:B------:R-:W-:Y:S01]  /*2a10*/  FMUL R14, R14, UR36 ;  /* 0x000000240e0e7c20 */ /* 0x000fe20008400000 */
[----:B------:R-:W-:Y:S01]  /*2a20*/  FMUL R13, R13, UR36 ;  /* 0x000000240d0d7c20 */ /* 0x000fe20008400000 */
[----:B------:R-:W-:Y:S01]  /*2a30*/  FMUL R82, R12, UR36 ;  /* 0x000000240c527c20 */ /* 0x000fe20008400000 */
[----:B------:R-:W1:Y:S01]  /*2a40*/  MUFU.EX2 R84, R84 ;  /* 0x0000005400547308 */ /* 0x000e620000000800 */
[----:B------:R2:W-:Y:S01]  /*2a50*/  STS.128 [R79], R4 ;  /* 0x000000044f007388 */ /* 0x0005e20000000c00 */
[----:B------:R-:W-:Y:S01]  /*2a60*/  FMUL R12, R57, UR36 ;  /* 0x00000024390c7c20 */ /* 0x000fe20008400000 */
        /* <DEDUP_REMOVED lines=8> */
[----:B------:R-:W-:Y:S01]  /*2af0*/  LEA R27, R78, R69, 0xd ;  /* 0x000000454e1b7211 */ /* 0x000fe200078e68ff */
[----:B------:R-:W-:Y:S01]  /*2b00*/  FMUL R59, R59, UR36 ;  /* 0x000000243b3b7c20 */ /* 0x000fe20008400000 */
[----:B------:R-:W-:Y:S01]  /*2b10*/  FMUL R87, R12, -1.4426950216293334961 ;  /* 0xbfb8aa3b0c577820 */ /* 0x000fe20000400000 */
[----:B------:R-:W-:Y:S01]  /*2b20*/  FMUL R54, R54, UR36 ;  /* 0x0000002436367c20 */ /* 0x000fe20008400000 */
[----:B------:R-:W-:Y:S01]  /*2b30*/  FMUL R83, R57, -1.4426950216293334961 ;  /* 0xbfb8aa3b39537820 */ /* 0x000fe20000400000 */
[----:B------:R-:W-:Y:S01]  /*2b40*/  FMUL R81, R59, -1.4426950216293334961 ;  /* 0xbfb8aa3b3b517820 */ /* 0x000fe20000400000 */
[----:B-1----:R-:W-:Y:S01]  /*2b50*/  FADD R91, R84, 1 ;  /* 0x3f800000545b7421 */ /* 0x002fe20000000000 */
[----:B------:R-:W-:Y:S01]  /*2b60*/  FMUL R21, R54, -1.4426950216293334961 ;  /* 0xbfb8aa3b36157820 */ /* 0x000fe20000400000 */
[----:B------:R-:W-:Y:S01]  /*2b70*/  MUFU.EX2 R87, R87 ;  /* 0x0000005700577308 */ /* 0x000fe20000000800 */
[----:B------:R-:W-:Y:S01]  /*2b80*/  FMUL R55, R55, UR36 ;  /* 0x0000002437377c20 */ /* 0x000fe20008400000 */
[----:B------:R-:W-:Y:S01]  /*2b90*/  FMUL R48, R48, UR36 ;  /* 0x0000002430307c20 */ /* 0x000fe20008400000 */
[----:B------:R-:W-:Y:S01]  /*2ba0*/  FMUL R50, R50, UR36 ;  /* 0x0000002432327c20 */ /* 0x000fe20008400000 */
[----:B------:R-:W-:Y:S01]  /*2bb0*/  FMUL R49, R49, UR36 ;  /* 0x0000002431317c20 */ /* 0x000fe20008400000 */
[----:B------:R-:W-:Y:S01]  /*2bc0*/  FMUL R24, R55, -1.4426950216293334961 ;  /* 0xbfb8aa3b37187820 */ /* 0x000fe20000400000 */
[----:B------:R-:W-:Y:S01]  /*2bd0*/  FMUL R94, R48, -1.4426950216293334961 ;  /* 0xbfb8aa3b305e7820 */ /* 0x000fe20000400000 */
[----:B------:R-:W-:Y:S01]  /*2be0*/  FMUL R51, R51, UR36 ;  /* 0x0000002433337c20 */ /* 0x000fe20008400000 */
[----:B------:R-:W1:Y:S01]  /*2bf0*/  MUFU.EX2 R81, R81 ;  /* 0x0000005100517308 */ /* 0x000e620000000800 */
[----:B------:R-:W-:Y:S01]  /*2c00*/  FMUL R46, R46, UR36 ;  /* 0x000000242e2e7c20 */ /* 0x000fe20008400000 */
[----:B------:R-:W-:Y:S01]  /*2c10*/  FMUL R44, R44, UR36 ;  /* 0x000000242c2c7c20 */ /* 0x000fe20008400000 */
[----:B------:R-:W-:Y:S01]  /*2c20*/  FMUL R93, R49, -1.4426950216293334961 ;  /* 0xbfb8aa3b315d7820 */ /* 0x000fe20000400000 */
[----:B------:R-:W-:Y:S01]  /*2c30*/  FMUL R47, R47, UR36 ;  /* 0x000000242f2f7c20 */ /* 0x000fe20008400000 */
[----:B--2---:R-:W-:Y:S01]  /*2c40*/  F2FP.BF16.F32.PACK_AB R7, R19, R18 ;  /* 0x000000121307723e */ /* 0x004fe200000010ff */
[----:B------:R-:W-:Y:S01]  /*2c50*/  FMUL R88, R51, -1.4426950216293334961 ;  /* 0xbfb8aa3b33587820 */ /* 0x000fe20000400000 */
[----:B------:R-:W-:Y:S01]  /*2c60*/  F2FP.BF16.F32.PACK_AB R6, R17, R16 ;  /* 0x000000101106723e */ /* 0x000fe200000010ff */
[----:B------:R-:W2:Y:S01]  /*2c70*/  MUFU.EX2 R21, R21 ;  /* 0x0000001500157308 */ /* 0x000ea20000000800 */
[----:B------:R-:W-:Y:S01]  /*2c80*/  F2FP.BF16.F32.PACK_AB R5, R15, R14 ;  /* 0x0000000e0f05723e */ /* 0x000fe200000010ff */
[----:B------:R-:W-:Y:S01]  /*2c90*/  FMUL R90, R44, -1.4426950216293334961 ;  /* 0xbfb8aa3b2c5a7820 */ /* 0x000fe20000400000 */
[----:B------:R-:W-:Y:S01]  /*2ca0*/  F2FP.BF16.F32.PACK_AB R4, R13, R82 ;  /* 0x000000520d04723e */ /* 0x000fe200000010ff */
[----:B------:R-:W-:Y:S01]  /*2cb0*/  FMUL R89, R47, -1.4426950216293334961 ;  /* 0xbfb8aa3b2f597820 */ /* 0x000fe20000400000 */
[----:B------:R-:W-:Y:S01]  /*2cc0*/  LEA R79, R78, R68, 0xd ;  /* 0x000000444e4f7211 */ /* 0x000fe200078e68ff */
[----:B------:R-:W-:Y:S01]  /*2cd0*/  FMUL R45, R45, UR36 ;  /* 0x000000242d2d7c20 */ /* 0x000fe20008400000 */
[----:B------:R-:W-:Y:S01]  /*2ce0*/  FMUL R42, R42, UR36 ;  /* 0x000000242a2a7c20 */ /* 0x000fe20008400000 */
[----:B------:R-:W-:Y:S01]  /*2cf0*/  MUFU.EX2 R24, R24 ;  /* 0x0000001800187308 */ /* 0x000fe20000000800 */
[----:B-1----:R-:W-:Y:S01]  /*2d00*/  FADD R81, R81, 1 ;  /* 0x3f80000051517421 */ /* 0x002fe20000000000 */
[----:B------:R1:W-:Y:S01]  /*2d10*/  STS.128 [R79], R4 ;  /* 0x000000044f007388 */ /* 0x0003e20000000c00 */
[----:B------:R-:W-:Y:S01]  /*2d20*/  FMUL R86, R45, -1.4426950216293334961 ;  /* 0xbfb8aa3b2d567820 */ /* 0x000fe20000400000 */
[----:B------:R-:W-:Y:S01]  /*2d30*/  FMUL R39, R39, UR36 ;  /* 0x0000002427277c20 */ /* 0x000fe20008400000 */
[----:B------:R-:W-:Y:S01]  /*2d40*/  FMUL R66, R66, UR36 ;  /* 0x0000002442427c20 */ /* 0x000fe20008400000 */
[----:B------:R-:W-:Y:S01]  /*2d50*/  FMUL R64, R64, UR36 ;  /* 0x0000002440407c20 */ /* 0x000fe20008400000 */
[----:B------:R-:W-:Y:S01]  /*2d60*/  FMUL R63, R63, UR36 ;  /* 0x000000243f3f7c20 */ /* 0x000fe20008400000 */
[----:B------:R2:W-:Y:S01]  /*2d70*/  MUFU.RCP R84, R81 ;  /* 0x0000005100547308 */ /* 0x0005e20000001000 */
[----:B------:R-:W-:Y:S01]  /*2d80*/  FMUL R67, R67, UR36 ;  /* 0x0000002443437c20 */ /* 0x000fe20008400000 */
[----:B------:R-:W-:Y:S01]  /*2d90*/  FMUL R65, R65, UR36 ;  /* 0x0000002441417c20 */ /* 0x000fe20008400000 */
[----:B------:R-:W-:Y:S01]  /*2da0*/  FMUL R60, R60, UR36 ;  /* 0x000000243c3c7c20 */ /* 0x000fe20008400000 */
[----:B------:R-:W-:Y:S01]  /*2db0*/  USHF.R.S32.HI UR6, URZ, 0x1f, UR4 ;  /* 0x0000001fff067899 */ /* 0x000fe20008011404 */
[----:B------:R-:W-:Y:S01]  /*2dc0*/  FMUL R29, R29, UR36 ;  /* 0x000000241d1d7c20 */ /* 0x000fe20008400000 */
[----:B------:R-:W-:-:S02]  /*2dd0*/  LEA R78, R78, R70, 0xd ;  /* 0x000000464e4e7211 */ /* 0x000fc400078e68ff */
[----:B------:R-:W-:Y:S01]  /*2de0*/  MUFU.EX2 R94, R94 ;  /* 0x0000005e005e7308 */ /* 0x000fe20000000800 */
[----:B------:R-:W-:-:S04]  /*2df0*/  ULEA.HI UR6, UR6, UR4, URZ, 0x2 ;  /* 0x0000000406067291 */ /* 0x000fc8000f8f10ff */
[----:B------:R-:W-:-:S03]  /*2e00*/  ULOP3.LUT UR6, UR6, 0xfffffffc, URZ, 0xc0, !UPT ;  /* 0xfffffffc06067892 */ /* 0x000fc6000f8ec0ff */
[----:B------:R-:W-:Y:S01]  /*2e10*/  MUFU.EX2 R93, R93 ;  /* 0x0000005d005d7308 */ /* 0x000fe20000000800 */
[----:B--2---:R-:W-:Y:S01]  /*2e20*/  FADD R81, R21, 1 ;  /* 0x3f80000015517421 */ /* 0x004fe20000000000 */
[----:B------:R-:W-:Y:S02]  /*2e30*/  UIADD3 UR6, UPT, UPT, UR4, -UR6, URZ ;  /* 0x8000000604067290 */ /* 0x000fe4000fffe0ff */
[----:B------:R-:W-:-:S04]  /*2e40*/  USHF.R.U32.HI UR4, URZ, 0x1, UR13 ;  /* 0x00000001ff047899 */ /* 0x000fc8000801160d */
[----:B------:R-:W2:Y:S01]  /*2e50*/  MUFU.RCP R81, R81 ;  /* 0x0000005100517308 */ /* 0x000ea20000001000 */
[----:B-1----:R-:W-:Y:S01]  /*2e60*/  FMUL R79, R20, UR36 ;  /* 0x00000024144f7c20 */ /* 0x002fe20008400000 */
[----:B------:R-:W-:Y:S01]  /*2e70*/  F2FP.BF16.F32.PACK_AB R7, R85, R92 ;  /* 0x0000005c5507723e */ /* 0x000fe200000010ff */
[----:B------:R-:W-:Y:S01]  /*2e80*/  ULEA UR4, UR29, UR4, 0x2 ;  /* 0x000000041d047291 */ /* 0x000fe2000f8e10ff */
[----:B------:R-:W-:Y:S02]  /*2e90*/  F2FP.BF16.F32.PACK_AB R6, R25, R26 ;  /* 0x0000001a1906723e */ /* 0x000fe400000010ff */
[----:B------:R-:W-:Y:S01]  /*2ea0*/  F2FP.BF16.F32.PACK_AB R5, R23, R22 ;  /* 0x000000161705723e */ /* 0x000fe200000010ff */
[----:B------:R-:W-:Y:S01]  /*2eb0*/  ULEA.HI UR12, UR4, UR4, URZ, 0x1 ;  /* 0x00000004040c7291 */ /* 0x000fe2000f8f08ff */
[----:B------:R-:W-:Y:S01]  /*2ec0*/  F2FP.BF16.F32.PACK_AB R4, R56, R79 ;  /* 0x0000004f3804723e */ /* 0x000fe200000010ff */
[----:B------:R1:W3:Y:S02]  /*2ed0*/  MUFU.EX2 R20, R83 ;  /* 0x0000005300147308 */ /* 0x0002e40000000800 */
[----:B------:R-:W-:-:S02]  /*2ee0*/  ULOP3.LUT UR12, UR12, 0xfffffffe, URZ, 0xc0, !UPT ;  /* 0xfffffffe0c0c7892 */ /* 0x000fc4000f8ec0ff */
[----:B------:R3:W-:Y:S02]  /*2ef0*/  STS.128 [R27], R4 ;  /* 0x000000041b007388 */ /* 0x0007e40000000c00 */
[----:B------:R-:W-:Y:S01]  /*2f00*/  UIADD3 UR12, UPT, UPT, UR4, -UR12, URZ ;  /* 0x8000000c040c7290 */ /* 0x000fe2000fffe0ff */
[----:B--2---:R-:W-:Y:S01]  /*2f10*/  FMUL R81, R54, R81 ;  /* 0x0000005136517220 */ /* 0x004fe20000400000 */
[----:B------:R-:W-:Y:S03]  /*2f20*/  MUFU.EX2 R88, R88 ;  /* 0x0000005800587308 */ /* 0x000fe60000000800 */
[----:B------:R-:W-:Y:S01]  /*2f30*/  FMUL R22, R22, R81 ;  /* 0x0000005116167220 */ /* 0x000fe20000400000 */
[----:B-1----:R-:W-:-:S04]  /*2f40*/  FMUL R83, R50, -1.4426950216293334961 ;  /* 0xbfb8aa3b32537820 */ /* 0x002fc80000400000 */
[----:B------:R-:W1:Y:S08]  /*2f50*/  MUFU.EX2 R90, R90 ;  /* 0x0000005a005a7308 */ /* 0x000e700000000800 */
[----:B------:R-:W-:Y:S08]  /*2f60*/  MUFU.EX2 R89, R89 ;  /* 0x0000005900597308 */ /* 0x000ff00000000800 */
[----:B------:R-:W-:Y:S01]  /*2f70*/  MUFU.EX2 R86, R86 ;  /* 0x0000005600567308 */ /* 0x000fe20000000800 */
[----:B---3--:R-:W-:Y:S01]  /*2f80*/  FADD R6, R20, 1 ;  /* 0x3f80000014067421 */ /* 0x008fe20000000000 */
[----:B------:R-:W-:Y:S01]  /*2f90*/  FMUL R20, R59, R84 ;  /* 0x000000543b147220 */ /* 0x000fe20000400000 */
[----:B------:R-:W-:Y:S01]  /*2fa0*/  FMUL R7, R43, UR36 ;  /* 0x000000242b077c20 */ /* 0x000fe20008400000 */
[----:B-1----:R-:W-:-:S02]  /*2fb0*/  FADD R90, R90, 1 ;  /* 0x3f8000005a5a7421 */ /* 0x002fc40000000000 */
[----:B------:R-:W-:Y:S01]  /*2fc0*/  FMUL R20, R85, R20 ;  /* 0x0000001455147220 */ /* 0x000fe20000400000 */
[----:B------:R-:W-:Y:S01]  /*2fd0*/  FMUL R43, R7, -1.4426950216293334961 ;  /* 0xbfb8aa3b072b7820 */ /* 0x000fe20000400000 */
[----:B------:R-:W1:Y:S08]  /*2fe0*/  MUFU.RCP R5, R91 ;  /* 0x0000005b00057308 */ /* 0x000e700000001000 */
[----:B------:R-:W2:Y:S08]  /*2ff0*/  MUFU.RCP R6, R6 ;  /* 0x0000000600067308 */ /* 0x000eb00000001000 */
[----:B------:R3:W4:Y:S01]  /*3000*/  MUFU.EX2 R4, R83 ;  /* 0x0000005300047308 */ /* 0x0007220000000800 */
[----:B-1----:R-:W-:-:S04]  /*3010*/  FMUL R5, R58, R5 ;  /* 0x000000053a057220 */ /* 0x002fc80000400000 */
[----:B------:R-:W-:Y:S01]  /*3020*/  FMUL R27, R92, R5 ;  /* 0x000000055c1b7220 */ /* 0x000fe20000400000 */
[----:B------:R-:W-:Y:S01]  /*3030*/  FADD R5, R87, 1 ;  /* 0x3f80000057057421 */ /* 0x000fe20000000000 */
[----:B------:R-:W-:Y:S01]  /*3040*/  FMUL R92, R42, -1.4426950216293334961 ;  /* 0xbfb8aa3b2a5c7820 */ /* 0x000fe20000400000 */
[----:B------:R-:W-:Y:S01]  /*3050*/  MUFU.EX2 R43, R43 ;  /* 0x0000002b002b7308 */ /* 0x000fe20000000800 */
[----:B--2---:R-:W-:Y:S01]  /*3060*/  FMUL R21, R57, R6 ;  /* 0x0000000639157220 */ /* 0x004fe20000400000 */
[----:B------:R-:W-:Y:S01]  /*3070*/  FMUL R6, R41, UR36 ;  /* 0x0000002429067c20 */ /* 0x000fe20008400000 */
[----:B------:R-:W-:Y:S01]  /*3080*/  FADD R41, R94, 1 ;  /* 0x3f8000005e297421 */ /* 0x000fe20000000000 */
[----:B------:R-:W-:Y:S01]  /*3090*/  FMUL R87, R39, -1.4426950216293334961 ;  /* 0xbfb8aa3b27577820 */ /* 0x000fe20000400000 */
[----:B------:R-:W-:Y:S01]  /*30a0*/  FMUL R26, R26, R21 ;  /* 0x000000151a1a7220 */ /* 0x000fe20000400000 */
[----:B------:R-:W-:Y:S01]  /*30b0*/  FMUL R85, R6, -1.4426950216293334961 ;  /* 0xbfb8aa3b06557820 */ /* 0x000fe20000400000 */
[----:B------:R-:W-:Y:S01]  /*30c0*/  F2FP.BF16.F32.PACK_AB R27, R20, R27 ;  /* 0x0000001b141b723e */ /* 0x000fe200000010ff */
[----:B------:R-:W1:Y:S01]  /*30d0*/  MUFU.RCP R5, R5 ;  /* 0x0000000500057308 */ /* 0x000e620000001000 */
[----:B---3--:R-:W-:Y:S01]  /*30e0*/  FMUL R83, R46, -1.4426950216293334961 ;  /* 0xbfb8aa3b2e537820 */ /* 0x008fe20000400000 */
[----:B----4-:R-:W-:-:S06]  /*30f0*/  FADD R81, R4, 1 ;  /* 0x3f80000004517421 */ /* 0x010fcc0000000000 */
[----:B------:R-:W2:Y:S08]  /*3100*/  MUFU.RCP R41, R41 ;  /* 0x0000002900297308 */ /* 0x000eb00000001000 */
[----:B------:R-:W3:Y:S01]  /*3110*/  MUFU.EX2 R83, R83 ;  /* 0x0000005300537308 */ /* 0x000ee20000000800 */
[----:B-1----:R-:W-:Y:S01]  /*3120*/  FMUL R84, R12, R5 ;  /* 0x000000050c547220 */ /* 0x002fe20000400000 */
[----:B------:R-:W-:Y:S01]  /*3130*/  FMUL R5, R40, UR36 ;  /* 0x0000002428057c20 */ /* 0x000fe20008400000 */
[----:B------:R-:W-:-:S02]  /*3140*/  FADD R40, R24, 1 ;  /* 0x3f80000018287421 */ /* 0x000fc40000000000 */
[----:B------:R-:W-:Y:S01]  /*3150*/  FMUL R21, R25, R84 ;  /* 0x0000005419157220 */ /* 0x000fe20000400000 */
[----:B------:R-:W-:Y:S01]  /*3160*/  FADD R84, R88, 1 ;  /* 0x3f80000058547421 */ /* 0x000fe20000000000 */
[----:B------:R-:W-:Y:S01]  /*3170*/  FMUL R91, R5, -1.4426950216293334961 ;  /* 0xbfb8aa3b055b7820 */ /* 0x000fe20000400000 */
[----:B------:R-:W1:Y:S01]  /*3180*/  MUFU.RCP R24, R40 ;  /* 0x0000002800187308 */ /* 0x000e620000001000 */
[----:B--2---:R-:W-:Y:S01]  /*3190*/  FMUL R41, R48, R41 ;  /* 0x0000002930297220 */ /* 0x004fe20000400000 */
[----:B------:R-:W-:-:S06]  /*31a0*/  F2FP.BF16.F32.PACK_AB R26, R21, R26 ;  /* 0x0000001a151a723e */ /* 0x000fcc00000010ff */
[----:B------:R-:W2:Y:S01]  /*31b0*/  MUFU.RCP R81, R81 ;  /* 0x0000005100517308 */ /* 0x000ea20000001000 */
[----:B---3--:R-:W-:Y:S01]  /*31c0*/  FADD R94, R83, 1 ;  /* 0x3f800000535e7421 */ /* 0x008fe20000000000 */
[----:B------:R-:W-:-:S06]  /*31d0*/  FMUL R83, R53, UR36 ;  /* 0x0000002435537c20 */ /* 0x000fcc0008400000 */
[----:B------:R-:W-:Y:S01]  /*31e0*/  MUFU.RCP R53, R90 ;  /* 0x0000005a00357308 */ /* 0x000fe20000001000 */
[----:B-1----:R-:W-:Y:S01]  /*31f0*/  FMUL R4, R55, R24 ;  /* 0x0000001837047220 */ /* 0x002fe20000400000 */
[----:B------:R-:W-:-:S03]  /*3200*/  FMUL R40, R37, UR36 ;  /* 0x0000002425287c20 */ /* 0x000fc60008400000 */
[----:B------:R-:W-:Y:S01]  /*3210*/  FMUL R25, R23, R4 ;  /* 0x0000000417197220 */ /* 0x000fe20000400000 */
[----:B------:R-:W-:Y:S01]  /*3220*/  FMUL R4, R38, UR36 ;  /* 0x0000002426047c20 */ /* 0x000fe20008400000 */
[----:B------:R-:W-:Y:S01]  /*3230*/  FADD R38, R93, 1 ;  /* 0x3f8000005d267421 */ /* 0x000fe20000000000 */
[----:B------:R-:W-:Y:S01]  /*3240*/  FADD R93, R89, 1 ;  /* 0x3f800000595d7421 */ /* 0x000fe20000000000 */
[----:B--2---:R-:W-:Y:S01]  /*3250*/  FMUL R23, R50, R81 ;  /* 0x0000005132177220 */ /* 0x004fe20000400000 */
[----:B------:R-:W-:Y:S01]  /*3260*/  FMUL R81, R36, UR36 ;  /* 0x0000002424517c20 */ /* 0x000fe20008400000 */
[----:B------:R1:W2:Y:S01]  /*3270*/  MUFU.RCP R24, R84 ;  /* 0x0000005400187308 */ /* 0x0002a20000001000 */
[----:B------:R-:W-:Y:S01]  /*3280*/  FMUL R36, R16, R41 ;  /* 0x0000002910247220 */ /* 0x000fe20000400000 */
[----:B------:R-:W-:Y:S01]  /*3290*/  FADD R89, R86, 1 ;  /* 0x3f80000056597421 */ /* 0x000fe20000000000 */
[----:B------:R-:W-:Y:S01]  /*32a0*/  FMUL R88, R4, -1.4426950216293334961 ;  /* 0xbfb8aa3b04587820 */ /* 0x000fe20000400000 */
[----:B------:R-:W-:Y:S01]  /*32b0*/  FMUL R23, R18, R23 ;  /* 0x0000001712177220 */ /* 0x000fe20000400000 */
[----:B------:R-:W-:Y:S01]  /*32c0*/  FMUL R16, R83, -1.4426950216293334961 ;  /* 0xbfb8aa3b53107820 */ /* 0x000fe20000400000 */
[----:B------:R-:W-:Y:S01]  /*32d0*/  FMUL R18, R40, -1.4426950216293334961 ;  /* 0xbfb8aa3b28127820 */ /* 0x000fe20000400000 */
[----:B------:R-:W-:Y:S01]  /*32e0*/  F2FP.BF16.F32.PACK_AB R25, R25, R22 ;  /* 0x000000161919723e */ /* 0x000fe200000010ff */
[----:B------:R-:W3:Y:S08]  /*32f0*/  MUFU.RCP R38, R38 ;  /* 0x0000002600267308 */ /* 0x000ef00000001000 */
[----:B------:R-:W4:Y:S01]  /*3300*/  MUFU.RCP R41, R94 ;  /* 0x0000005e00297308 */ /* 0x000f220000001000 */
[----:B-1----:R-:W-:Y:S01]  /*3310*/  FMUL R84, R52, UR36 ;  /* 0x0000002434547c20 */ /* 0x002fe20008400000 */
[----:B--2---:R-:W-:-:S04]  /*3320*/  FMUL R24, R51, R24 ;  /* 0x0000001833187220 */ /* 0x004fc80000400000 */
[----:B------:R-:W-:Y:S01]  /*3330*/  FMUL R24, R19, R24 ;  /* 0x0000001813187220 */ /* 0x000fe20000400000 */
[----:B------:R-:W-:Y:S01]  /*3340*/  FMUL R19, R81, -1.4426950216293334961 ;  /* 0xbfb8aa3b51137820 */ /* 0x000fe20000400000 */
[----:B------:R1:W2:Y:S01]  /*3350*/  MUFU.RCP R52, R93 ;  /* 0x0000005d00347308 */ /* 0x0002a20000001000 */
[----:B---3--:R-:W-:Y:S02]  /*3360*/  FMUL R38, R49, R38 ;  /* 0x0000002631267220 */ /* 0x008fe40000400000 */
[----:B------:R-:W-:Y:S02]  /*3370*/  F2FP.BF16.F32.PACK_AB R23, R24, R23 ;  /* 0x000000171817723e */ /* 0x000fe400000010ff */
[----:B------:R-:W-:Y:S01]  /*3380*/  FMUL R37, R17, R38 ;  /* 0x0000002611257220 */ /* 0x000fe20000400000 */
[----:B------:R-:W-:Y:S02]  /*3390*/  FMUL R17, R84, -1.4426950216293334961 ;  /* 0xbfb8aa3b54117820 */ /* 0x000fe40000400000 */
[----:B------:R-:W3:Y:S01]  /*33a0*/  MUFU.EX2 R92, R92 ;  /* 0x0000005c005c7308 */ /* 0x000ee20000000800 */
[----:B----4-:R-:W-:Y:S01]  /*33b0*/  FMUL R41, R46, R41 ;  /* 0x000000292e297220 */ /* 0x010fe20000400000 */
[----:B------:R-:W-:-:S03]  /*33c0*/  F2FP.BF16.F32.PACK_AB R22, R37, R36 ;  /* 0x000000242516723e */ /* 0x000fc600000010ff */
[----:B------:R-:W-:Y:S01]  /*33d0*/  FMUL R38, R14, R41 ;  /* 0x000000290e267220 */ /* 0x000fe20000400000 */
[----:B------:R-:W-:Y:S02]  /*33e0*/  FMUL R14, R67, -1.4426950216293334961 ;  /* 0xbfb8aa3b430e7820 */ /* 0x000fe40000400000 */
[----:B------:R-:W4:Y:S01]  /*33f0*/  MUFU.EX2 R91, R91 ;  /* 0x0000005b005b7308 */ /* 0x000f220000000800 */
[----:B-1----:R-:W-:Y:S01]  /*3400*/  FMUL R93, R44, R53 ;  /* 0x000000352c5d7220 */ /* 0x002fe20000400000 */
[----:B--2---:R-:W-:-:S03]  /*3410*/  FMUL R86, R47, R52 ;  /* 0x000000342f567220 */ /* 0x004fc60000400000 */
[----:B------:R-:W-:Y:S01]  /*3420*/  FMUL R82, R82, R93 ;  /* 0x0000005d52527220 */ /* 0x000fe20000400000 */
[----:B------:R-:W-:Y:S01]  /*3430*/  FMUL R41, R15, R86 ;  /* 0x000000560f297220 */ /* 0x000fe20000400000 */
[----:B------:R-:W-:Y:S01]  /*3440*/  FADD R93, R43, 1 ;  /* 0x3f8000002b5d7421 */ /* 0x000fe20000000000 */
[----:B------:R-:W1:Y:S01]  /*3450*/  MUFU.EX2 R85, R85 ;  /* 0x0000005500557308 */ /* 0x000e620000000800 */
[----:B---3--:R-:W-:Y:S01]  /*3460*/  FADD R92, R92, 1 ;  /* 0x3f8000005c5c7421 */ /* 0x008fe20000000000 */
[----:B------:R-:W-:Y:S01]  /*3470*/  FMUL R15, R66, -1.4426950216293334961 ;  /* 0xbfb8aa3b420f7820 */ /* 0x000fe20000400000 */
[----:B------:R-:W-:-:S05]  /*3480*/  F2FP.BF16.F32.PACK_AB R21, R41, R38 ;  /* 0x000000262915723e */ /* 0x000fca00000010ff */
[----:B------:R-:W2:Y:S01]  /*3490*/  MUFU.RCP R52, R89 ;  /* 0x0000005900347308 */ /* 0x000ea20000001000 */
[----:B----4-:R-:W-:-:S07]  /*34a0*/  FADD R86, R91, 1 ;  /* 0x3f8000005b567421 */ /* 0x010fce0000000000 */
[----:B------:R-:W3:Y:S01]  /*34b0*/  MUFU.RCP R53, R92 ;  /* 0x0000005c00357308 */ /* 0x000ee20000001000 */
[----:B-1----:R-:W-:-:S07]  /*34c0*/  FADD R91, R85, 1 ;  /* 0x3f800000555b7421 */ /* 0x002fce0000000000 */
[----:B------:R-:W1:Y:S01]  /*34d0*/  MUFU.RCP R90, R93 ;  /* 0x0000005d005a7308 */ /* 0x000e620000001000 */
[----:B--2---:R-:W-:-:S04]  /*34e0*/  FMUL R52, R45, R52 ;  /* 0x000000342d347220 */ /* 0x004fc80000400000 */
[----:B------:R-:W-:Y:S01]  /*34f0*/  FMUL R43, R13, R52 ;  /* 0x000000340d2b7220 */ /* 0x000fe20000400000 */
[----:B------:R-:W-:Y:S02]  /*3500*/  FMUL R13, R65, -1.4426950216293334961 ;  /* 0xbfb8aa3b410d7820 */ /* 0x000fe40000400000 */
[----:B------:R-:W2:Y:S01]  /*3510*/  MUFU.RCP R86, R86 ;  /* 0x0000005600567308 */ /* 0x000ea20000001000 */
[----:B---3--:R-:W-:Y:S01]  /*3520*/  FMUL R53, R42, R53 ;  /* 0x000000352a357220 */ /* 0x008fe20000400000 */
[----:B------:R-:W-:-:S03]  /*3530*/  F2FP.BF16.F32.PACK_AB R20, R43, R82 ;  /* 0x000000522b14723e */ /* 0x000fc600000010ff */
[----:B------:R-:W-:Y:S01]  /*3540*/  FMUL R52, R10, R53 ;  /* 0x000000350a347220 */ /* 0x000fe20000400000 */
[----:B------:R-:W-:Y:S02]  /*3550*/  FMUL R10, R63, -1.4426950216293334961 ;  /* 0xbfb8aa3b3f0a7820 */ /* 0x000fe40000400000 */
[----:B------:R-:W3:Y:S01]  /*3560*/  MUFU.RCP R91, R91 ;  /* 0x0000005b005b7308 */ /* 0x000ee20000001000 */
[C---:B-1----:R-:W-:Y:S01]  /*3570*/  FMUL R90, R7.reuse, R90 ;  /* 0x0000005a075a7220 */ /* 0x042fe20000400000 */
[----:B------:R-:W-:-:S03]  /*3580*/  F2FP.BF16.F32.PACK_AB R7, R7, R42 ;  /* 0x0000002a0707723e */ /* 0x000fc600000010ff */
[----:B------:R-:W-:Y:S01]  /*3590*/  FMUL R53, R11, R90 ;  /* 0x0000005a0b357220 */ /* 0x000fe20000400000 */
[----:B------:R-:W-:Y:S02]  /*35a0*/  FMUL R11, R64, -1.4426950216293334961 ;  /* 0xbfb8aa3b400b7820 */ /* 0x000fe40000400000 */
[----:B------:R-:W1:Y:S01]  /*35b0*/  MUFU.EX2 R19, R19 ;  /* 0x0000001300137308 */ /* 0x000e620000000800 */
[----:B--2---:R-:W-:Y:S01]  /*35c0*/  FMUL R85, R5, R86 ;  /* 0x0000005605557220 */ /* 0x004fe20000400000 */
[----:B------:R-:W-:-:S03]  /*35d0*/  FMUL R86, R62, UR36 ;  /* 0x000000243e567c20 */ /* 0x000fc60008400000 */
[----:B------:R-:W-:Y:S01]  /*35e0*/  FMUL R62, R8, R85 ;  /* 0x00000055083e7220 */ /* 0x000fe20000400000 */
[----:B------:R-:W-:Y:S01]  /*35f0*/  FMUL R85, R61, UR36 ;  /* 0x000000243d557c20 */ /* 0x000fe20008400000 */
[----:B------:R-:W-:Y:S01]  /*3600*/  FMUL R89, R86, -1.4426950216293334961 ;  /* 0xbfb8aa3b56597820 */ /* 0x000fe20000400000 */
[----:B------:R-:W2:Y:S01]  /*3610*/  MUFU.EX2 R87, R87 ;  /* 0x0000005700577308 */ /* 0x000ea20000000800 */
[C---:B---3--:R-:W-:Y:S01]  /*3620*/  FMUL R90, R6.reuse, R91 ;  /* 0x0000005b065a7220 */ /* 0x048fe20000400000 */
[----:B------:R-:W-:Y:S01]  /*3630*/  FMUL R8, R85, -1.4426950216293334961 ;  /* 0xbfb8aa3b55087820 */ /* 0x000fe20000400000 */
[----:B------:R-:W-:Y:S02]  /*3640*/  F2FP.BF16.F32.PACK_AB R6, R6, R5 ;  /* 0x000000050606723e */ /* 0x000fe400000010ff */
[----:B------:R-:W-:Y:S01]  /*3650*/  FMUL R61, R9, R90 ;  /* 0x0000005a093d7220 */ /* 0x000fe20000400000 */
[----:B------:R-:W-:Y:S01]  /*3660*/  FMUL R9, R60, -1.4426950216293334961 ;  /* 0xbfb8aa3b3c097820 */ /* 0x000fe20000400000 */
[----:B------:R-:W-:Y:S01]  /*3670*/  F2FP.BF16.F32.PACK_AB R5, R39, R4 ;  /* 0x000000042705723e */ /* 0x000fe200000010ff */
[----:B------:R-:W3:Y:S01]  /*3680*/  MUFU.EX2 R88, R88 ;  /* 0x0000005800587308 */ /* 0x000ee20000000800 */
[----:B-1----:R-:W-:-:S07]  /*3690*/  FADD R90, R19, 1 ;  /* 0x3f800000135a7421 */ /* 0x002fce0000000000 */
[----:B------:R-:W1:Y:S01]  /*36a0*/  MUFU.EX2 R16, R16 ;  /* 0x0000001000107308 */ /* 0x000e620000000800 */
[----:B--2---:R-:W-:-:S07]  /*36b0*/  FADD R87, R87, 1 ;  /* 0x3f80000057577421 */ /* 0x004fce0000000000 */
[----:B------:R-:W2:Y:S01]  /*36c0*/  MUFU.EX2 R18, R18 ;  /* 0x0000001200127308 */ /* 0x000ea20000000800 */
[----:B---3--:R-:W-:-:S07]  /*36d0*/  FADD R91, R88, 1 ;  /* 0x3f800000585b7421 */ /* 0x008fce0000000000 */
[----:B------:R-:W3:Y:S01]  /*36e0*/  MUFU.EX2 R17, R17 ;  /* 0x0000001100117308 */ /* 0x000ee20000000800 */
[----:B-1----:R-:W-:-:S07]  /*36f0*/  FADD R16, R16, 1 ;  /* 0x3f80000010107421 */ /* 0x002fce0000000000 */
[----:B------:R-:W1:Y:S01]  /*3700*/  MUFU.EX2 R15, R15 ;  /* 0x0000000f000f7308 */ /* 0x000e620000000800 */
[----:B--2---:R-:W-:-:S07]  /*3710*/  FADD R18, R18, 1 ;  /* 0x3f80000012127421 */ /* 0x004fce0000000000 */
[----:B------:R-:W-:Y:S01]  /*3720*/  MUFU.EX2 R11, R11 ;  /* 0x0000000b000b7308 */ /* 0x000fe20000000800 */
[----:B---3--:R-:W-:-:S07]  /*3730*/  FADD R17, R17, 1 ;  /* 0x3f80000011117421 */ /* 0x008fce0000000000 */
[----:B------:R-:W-:Y:S01]  /*3740*/  MUFU.RCP R90, R90 ;  /* 0x0000005a005a7308 */ /* 0x000fe20000001000 */
[----:B-1----:R-:W-:-:S07]  /*3750*/  FADD R15, R15, 1 ;  /* 0x3f8000000f0f7421 */ /* 0x002fce0000000000 */
[----:B------:R-:W1:Y:S08]  /*3760*/  MUFU.EX2 R10, R10 ;  /* 0x0000000a000a7308 */ /* 0x000e700000000800 */
[----:B------:R-:W2:Y:S08]  /*3770*/  MUFU.EX2 R14, R14 ;  /* 0x0000000e000e7308 */ /* 0x000eb00000000800 */
[----:B------:R-:W3:Y:S01]  /*3780*/  MUFU.EX2 R8, R8 ;  /* 0x0000000800087308 */ /* 0x000ee20000000800 */
[----:B-1----:R-:W-:-:S07]  /*3790*/  FADD R10, R10, 1 ;  /* 0x3f8000000a0a7421 */ /* 0x002fce0000000000 */
[----:B------:R-:W1:Y:S01]  /*37a0*/  MUFU.EX2 R13, R13 ;  /* 0x0000000d000d7308 */ /* 0x000e620000000800 */
[----:B--2---:R-:W-:-:S07]  /*37b0*/  FADD R14, R14, 1 ;  /* 0x3f8000000e0e7421 */ /* 0x004fce0000000000 */
[----:B------:R-:W-:Y:S01]  /*37c0*/  MUFU.EX2 R89, R89 ;  /* 0x0000005900597308 */ /* 0x000fe20000000800 */
[----:B---3--:R-:W-:-:S07]  /*37d0*/  FADD R8, R8, 1 ;  /* 0x3f80000008087421 */ /* 0x008fce0000000000 */
[----:B------:R-:W2:Y:S01]  /*37e0*/  MUFU.EX2 R9, R9 ;  /* 0x0000000900097308 */ /* 0x000ea20000000800 */
[----:B-1----:R-:W-:-:S07]  /*37f0*/  FADD R13, R13, 1 ;  /* 0x3f8000000d0d7421 */ /* 0x002fce0000000000 */
[----:B------:R1:W3:Y:S08]  /*3800*/  MUFU.RCP R88, R87 ;  /* 0x0000005700587308 */ /* 0x0002f00000001000 */
[----:B------:R-:W4:Y:S01]  /*3810*/  MUFU.RCP R19, R18 ;  /* 0x0000001200137308 */ /* 0x000f220000001000 */
[----:B--2---:R-:W-:-:S07]  /*3820*/  FADD R9, R9, 1 ;  /* 0x3f80000009097421 */ /* 0x004fce0000000000 */
[----:B------:R-:W2:Y:S01]  /*3830*/  MUFU.RCP R16, R16 ;  /* 0x0000001000107308 */ /* 0x000ea20000001000 */
[----:B-1----:R-:W-:Y:S01]  /*3840*/  FADD R87, R11, 1 ;  /* 0x3f8000000b577421 */ /* 0x002fe20000000000 */
[----:B------:R-:W-:Y:S01]  /*3850*/  FMUL R11, R81, R90 ;  /* 0x0000005a510b7220 */ /* 0x000fe20000400000 */
[----:B---3--:R-:W-:Y:S01]  /*3860*/  FMUL R88, R39, R88 ;  /* 0x0000005827587220 */ /* 0x008fe20000400000 */
[----:B------:R-:W-:Y:S01]  /*3870*/  FMUL R90, R34, UR36 ;  /* 0x00000024225a7c20 */ /* 0x000fe20008400000 */
[----:B------:R-:W-:Y:S01]  /*3880*/  MOV R39, UR6 ;  /* 0x0000000600277c02 */ /* 0x000fe20008000f00 */
[----:B------:R-:W-:Y:S01]  /*3890*/  FMUL R80, R80, R11 ;  /* 0x0000000b50507220 */ /* 0x000fe20000400000 */
[----:B------:R-:W-:Y:S01]  /*38a0*/  FADD R11, R89, 1 ;  /* 0x3f800000590b7421 */ /* 0x000fe20000000000 */
[----:B------:R-:W1:Y:S01]  /*38b0*/  MUFU.RCP R17, R17 ;  /* 0x0000001100117308 */ /* 0x000e620000001000 */
[----:B------:R-:W-:Y:S01]  /*38c0*/  FMUL R75, R75, R88 ;  /* 0x000000584b4b7220 */ /* 0x000fe20000400000 */
[----:B----4-:R-:W-:Y:S01]  /*38d0*/  FMUL R88, R40, R19 ;  /* 0x0000001328587220 */ /* 0x010fe20000400000 */
[----:B------:R-:W-:-:S03]  /*38e0*/  LEA R42, R39, R68, 0xd ;  /* 0x00000044272a7211 */ /* 0x000fc600078e68ff */
[----:B------:R-:W-:Y:S01]  /*38f0*/  FMUL R77, R77, R88 ;  /* 0x000000584d4d7220 */ /* 0x000fe20000400000 */
[----:B------:R-:W-:Y:S01]  /*3900*/  FMUL R88, R32, UR36 ;  /* 0x0000002420587c20 */ /* 0x000fe20008400000 */
[----:B------:R-:W3:Y:S01]  /*3910*/  MUFU.RCP R15, R15 ;  /* 0x0000000f000f7308 */ /* 0x000ee20000001000 */
[----:B--2---:R-:W-:-:S04]  /*3920*/  FMUL R19, R83, R16 ;  /* 0x0000001053137220 */ /* 0x004fc80000400000 */
[----:B------:R-:W-:Y:S01]  /*3930*/  FMUL R56, R56, R19 ;  /* 0x0000001338387220 */ /* 0x000fe20000400000 */
[----:B------:R-:W-:Y:S02]  /*3940*/  FMUL R19, R35, UR36 ;  /* 0x0000002423137c20 */ /* 0x000fe40008400000 */
[----:B------:R-:W2:Y:S01]  /*3950*/  MUFU.RCP R10, R10 ;  /* 0x0000000a000a7308 */ /* 0x000ea20000001000 */
[----:B-1----:R-:W-:-:S04]  /*3960*/  FMUL R16, R84, R17 ;  /* 0x0000001154107220 */ /* 0x002fc80000400000 */
[----:B------:R-:W-:Y:S01]  /*3970*/  FMUL R79, R79, R16 ;  /* 0x000000104f4f7220 */ /* 0x000fe20000400000 */
[----:B------:R-:W-:Y:S02]  /*3980*/  FMUL R16, R31, UR36 ;  /* 0x000000241f107c20 */ /* 0x000fe40008400000 */
[----:B------:R-:W1:Y:S01]  /*3990*/  MUFU.RCP R14, R14 ;  /* 0x0000000e000e7308 */ /* 0x000e620000001000 */
[----:B---3--:R-:W-:Y:S01]  /*39a0*/  FMUL R15, R66, R15 ;  /* 0x0000000f420f7220 */ /* 0x008fe20000400000 */
[----:B------:R-:W-:-:S03]  /*39b0*/  F2FP.BF16.F32.PACK_AB R24, R56, R79 ;  /* 0x0000004f3818723e */ /* 0x000fc600000010ff */
[----:B------:R-:W-:-:S03]  /*39c0*/  FMUL R35, R90, R15 ;  /* 0x0000000f5a237220 */ /* 0x000fc60000400000 */
[----:B------:R3:W4:Y:S01]  /*39d0*/  MUFU.RCP R18, R13 ;  /* 0x0000000d00127308 */ /* 0x0007220000001000 */
[----:B--2---:R-:W-:-:S07]  /*39e0*/  FMUL R15, R63, R10 ;  /* 0x0000000a3f0f7220 */ /* 0x004fce0000400000 */
[----:B------:R-:W2:Y:S01]  /*39f0*/  MUFU.RCP R8, R8 ;  /* 0x0000000800087308 */ /* 0x000ea20000001000 */
[----:B-1----:R-:W-:-:S04]  /*3a00*/  FMUL R14, R67, R14 ;  /* 0x0000000e430e7220 */ /* 0x002fc80000400000 */
[C---:B------:R-:W-:Y:S01]  /*3a10*/  FMUL R34, R19.reuse, R14 ;  /* 0x0000000e13227220 */ /* 0x040fe20000400000 */
[----:B------:R-:W-:Y:S02]  /*3a20*/  F2FP.BF16.F32.PACK_AB R19, R19, R90 ;  /* 0x0000005a1313723e */ /* 0x000fe400000010ff */
[----:B------:R-:W1:Y:S01]  /*3a30*/  MUFU.RCP R11, R11 ;  /* 0x0000000b000b7308 */ /* 0x000e620000001000 */
[----:B---3--:R-:W-:Y:S01]  /*3a40*/  FMUL R13, R33, UR36 ;  /* 0x00000024210d7c20 */ /* 0x008fe20008400000 */
[----:B------:R-:W-:Y:S01]  /*3a50*/  FMUL R33, R30, UR36 ;  /* 0x000000241e217c20 */ /* 0x000fe20008400000 */
[----:B------:R-:W-:Y:S01]  /*3a60*/  FMUL R30, R28, UR36 ;  /* 0x000000241c1e7c20 */ /* 0x000fe20008400000 */
[----:B----4-:R-:W-:Y:S01]  /*3a70*/  FMUL R18, R65, R18 ;  /* 0x0000001241127220 */ /* 0x010fe20000400000 */
[----:B------:R-:W-:Y:S01]  /*3a80*/  FMUL R28, R16, R15 ;  /* 0x0000000f101c7220 */ /* 0x000fe20000400000 */
[----:B------:R-:W-:Y:S02]  /*3a90*/  F2FP.BF16.F32.PACK_AB R14, R12, R57 ;  /* 0x000000390c0e723e */ /* 0x000fe400000010ff */
[----:B------:R-:W3:Y:S01]  /*3aa0*/  MUFU.RCP R9, R9 ;  /* 0x0000000900097308 */ /* 0x000ee20000001000 */
[----:B--2---:R-:W-:Y:S01]  /*3ab0*/  FMUL R8, R85, R8 ;  /* 0x0000000855087220 */ /* 0x004fe20000400000 */
[----:B------:R-:W-:Y:S01]  /*3ac0*/  F2FP.BF16.F32.PACK_AB R17, R16, R33 ;  /* 0x000000211011723e */ /* 0x000fe200000010ff */
[----:B------:R-:W-:Y:S01]  /*3ad0*/  FMUL R31, R13, R18 ;  /* 0x000000120d1f7220 */ /* 0x000fe20000400000 */
[C---:B------:R-:W-:Y:S01]  /*3ae0*/  F2FP.BF16.F32.PACK_AB R16, R29.reuse, R30 ;  /* 0x0000001e1d10723e */ /* 0x040fe200000010ff */
[----:B------:R-:W-:Y:S01]  /*3af0*/  FMUL R29, R29, R8 ;  /* 0x000000081d1d7220 */ /* 0x000fe20000400000 */
[----:B------:R-:W-:-:S02]  /*3b00*/  F2FP.BF16.F32.PACK_AB R18, R13, R88 ;  /* 0x000000580d12723e */ /* 0x000fc400000010ff */
[----:B------:R-:W2:Y:S01]  /*3b10*/  MUFU.RCP R91, R91 ;  /* 0x0000005b005b7308 */ /* 0x000ea20000001000 */
[----:B-1----:R-:W-:Y:S01]  /*3b20*/  FMUL R10, R86, R11 ;  /* 0x0000000b560a7220 */ /* 0x002fe20000400000 */
[----:B------:R-:W-:Y:S01]  /*3b30*/  F2FP.BF16.F32.PACK_AB R8, R45, R44 ;  /* 0x0000002c2d08723e */ /* 0x000fe200000010ff */
[----:B------:R1:W-:Y:S01]  /*3b40*/  STS.128 [R78], R16 ;  /* 0x000000104e007388 */ /* 0x0003e20000000c00 */
[----:B------:R-:W-:Y:S01]  /*3b50*/  LEA R44, R39, R3, 0xd ;  /* 0x00000003272c7211 */ /* 0x000fe200078e68ff */
[----:B------:R-:W-:Y:S01]  /*3b60*/  FMUL R33, R33, R10 ;  /* 0x0000000a21217220 */ /* 0x000fe20000400000 */
[----:B------:R-:W-:Y:S02]  /*3b70*/  F2FP.BF16.F32.PACK_AB R11, R51, R50 ;  /* 0x00000032330b723e */ /* 0x000fe400000010ff */
[----:B------:R-:W4:Y:S01]  /*3b80*/  MUFU.RCP R87, R87 ;  /* 0x0000005700577308 */ /* 0x000f220000001000 */
[----:B---3--:R-:W-:Y:S01]  /*3b90*/  FMUL R9, R60, R9 ;  /* 0x000000093c097220 */ /* 0x008fe20000400000 */
[----:B------:R-:W-:-:S02]  /*3ba0*/  F2FP.BF16.F32.PACK_AB R10, R49, R48 ;  /* 0x00000030310a723e */ /* 0x000fc400000010ff */
[----:B------:R-:W-:Y:S01]  /*3bb0*/  F2FP.BF16.F32.PACK_AB R15, R59, R58 ;  /* 0x0000003a3b0f723e */ /* 0x000fe200000010ff */
[----:B------:R-:W-:Y:S01]  /*3bc0*/  FMUL R30, R30, R9 ;  /* 0x000000091e1e7220 */ /* 0x000fe20000400000 */
[----:B------:R-:W-:Y:S02]  /*3bd0*/  F2FP.BF16.F32.PACK_AB R9, R47, R46 ;  /* 0x0000002e2f09723e */ /* 0x000fe400000010ff */
[----:B------:R-:W-:Y:S01]  /*3be0*/  F2FP.BF16.F32.PACK_AB R13, R55, R54 ;  /* 0x00000036370d723e */ /* 0x000fe200000010ff */
[----:B--2---:R-:W-:Y:S01]  /*3bf0*/  FMUL R91, R4, R91 ;  /* 0x0000005b045b7220 */ /* 0x004fe20000400000 */
[----:B------:R-:W-:Y:S02]  /*3c00*/  F2FP.BF16.F32.PACK_AB R4, R40, R81 ;  /* 0x000000512804723e */ /* 0x000fe400000010ff */
[----:B------:R-:W-:Y:S01]  /*3c10*/  F2FP.BF16.F32.PACK_AB R12, R83, R84 ;  /* 0x00000054530c723e */ /* 0x000fe200000010ff */
[----:B------:R-:W-:Y:S01]  /*3c20*/  FMUL R76, R76, R91 ;  /* 0x0000005b4c4c7220 */ /* 0x000fe20000400000 */
[C---:B------:R-:W-:Y:S01]  /*3c30*/  LEA R40, R39.reuse, R69, 0xd ;  /* 0x0000004527287211 */ /* 0x040fe200078e68ff */
[----:B------:R2:W-:Y:S01]  /*3c40*/  STS.128 [R44], R4 ;  /* 0x000000042c007388 */ /* 0x0005e20000000c00 */
[----:B------:R-:W-:Y:S01]  /*3c50*/  LEA R39, R39, R70, 0xd ;  /* 0x0000004627277211 */ /* 0x000fe200078e68ff */
[----:B----4-:R-:W-:-:S02]  /*3c60*/  FMUL R87, R64, R87 ;  /* 0x0000005740577220 */ /* 0x010fc40000400000 */
[----:B------:R-:W-:Y:S02]  /*3c70*/  STS.128 [R42], R8 ;  /* 0x000000082a007388 */ /* 0x000fe40000000c00 */
[----:B------:R-:W-:Y:S02]  /*3c80*/  FMUL R32, R88, R87 ;  /* 0x0000005758207220 */ /* 0x000fe40000400000 */
[----:B------:R3:W-:Y:S01]  /*3c90*/  STS.128 [R40], R12 ;  /* 0x0000000c28007388 */ /* 0x0007e20000000c00 */
[----:B-1----:R-:W-:Y:S02]  /*3ca0*/  F2FP.BF16.F32.PACK_AB R19, R67, R66 ;  /* 0x000000424313723e */ /* 0x002fe400000010ff */
[----:B------:R-:W-:Y:S02]  /*3cb0*/  F2FP.BF16.F32.PACK_AB R18, R65, R64 ;  /* 0x000000404112723e */ /* 0x000fe400000010ff */
[----:B------:R-:W-:Y:S02]  /*3cc0*/  F2FP.BF16.F32.PACK_AB R17, R63, R86 ;  /* 0x000000563f11723e */ /* 0x000fe400000010ff */
[----:B------:R-:W-:-:S05]  /*3cd0*/  F2FP.BF16.F32.PACK_AB R16, R85, R60 ;  /* 0x0000003c5510723e */ /* 0x000fca00000010ff */
[----:B------:R1:W-:Y:S01]  /*3ce0*/  STS.128 [R39], R16 ;  /* 0x0000001027007388 */ /* 0x0003e20000000c00 */
[----:B--2---:R-:W-:Y:S02]  /*3cf0*/  F2FP.BF16.F32.PACK_AB R7, R53, R52 ;  /* 0x000000343507723e */ /* 0x004fe400000010ff */
[----:B------:R-:W-:Y:S02]  /*3d00*/  F2FP.BF16.F32.PACK_AB R6, R61, R62 ;  /* 0x0000003e3d06723e */ /* 0x000fe400000010ff */
[----:B------:R-:W-:Y:S02]  /*3d10*/  F2FP.BF16.F32.PACK_AB R5, R75, R76 ;  /* 0x0000004c4b05723e */ /* 0x000fe400000010ff */
[----:B------:R-:W-:Y:S02]  /*3d20*/  F2FP.BF16.F32.PACK_AB R4, R77, R80 ;  /* 0x000000504d04723e */ /* 0x000fe400000010ff */
[----:B---3--:R-:W-:Y:S02]  /*3d30*/  MOV R12, UR12 ;  /* 0x0000000c000c7c02 */ /* 0x008fe40008000f00 */
[----:B------:R-:W-:-:S02]  /*3d40*/  F2FP.BF16.F32.PACK_AB R11, R34, R35 ;  /* 0x00000023220b723e */ /* 0x000fc400000010ff */
[C---:B------:R-:W-:Y:S02]  /*3d50*/  LEA R14, R12.reuse, R71, 0xd ;  /* 0x000000470c0e7211 */ /* 0x040fe400078e68ff */
[C---:B------:R-:W-:Y:S02]  /*3d60*/  LEA R13, R12.reuse, R72, 0xd ;  /* 0x000000480c0d7211 */ /* 0x040fe400078e68ff */
[----:B------:R-:W-:Y:S01]  /*3d70*/  LEA R15, R12, R73, 0xd ;  /* 0x000000490c0f7211 */ /* 0x000fe200078e68ff */
[----:B------:R1:W-:Y:S01]  /*3d80*/  STS.128 [R14], R4 ;  /* 0x000000040e007388 */ /* 0x0003e20000000c00 */
[----:B------:R-:W-:Y:S02]  /*3d90*/  F2FP.BF16.F32.PACK_AB R10, R31, R32 ;  /* 0x000000201f0a723e */ /* 0x000fe400000010ff */
[----:B------:R-:W-:Y:S01]  /*3da0*/  F2FP.BF16.F32.PACK_AB R9, R28, R33 ;  /* 0x000000211c09723e */ /* 0x000fe200000010ff */
[----:B------:R1:W-:Y:S01]  /*3db0*/  STS.128 [R13], R20 ;  /* 0x000000140d007388 */ /* 0x0003e20000000c00 */
[----:B------:R-:W-:-:S02]  /*3dc0*/  F2FP.BF16.F32.PACK_AB R8, R29, R30 ;  /* 0x0000001e1d08723e */ /* 0x000fc400000010ff */
[----:B------:R-:W-:Y:S01]  /*3dd0*/  LEA R12, R12, R74, 0xd ;  /* 0x0000004a0c0c7211 */ /* 0x000fe200078e68ff */
[----:B------:R1:W-:Y:S04]  /*3de0*/  STS.128 [R15], R24 ;  /* 0x000000180f007388 */ /* 0x0003e80000000c00 */
[----:B------:R1:W-:Y:S01]  /*3df0*/  STS.128 [R12], R8 ;  /* 0x000000080c007388 */ /* 0x0003e20000000c00 */
[----:B------:R2:W-:Y:S06]  /*3e00*/  MEMBAR.ALL.CTA ;  /* 0x0000000000007992 */ /* 0x0005ec0000008000 */
[----:B--2---:R-:W2:Y:S02]  /*3e10*/  FENCE.VIEW.ASYNC.S ;  /* 0x00000000000073c6 */ /* 0x004ea40000000000 */
[----:B--2---:R-:W-:Y:S06]  /*3e20*/  BAR.SYNC.DEFER_BLOCKING 0x1, 0x80 ;  /* 0x0042000000007b1d */ /* 0x004fec0000010000 */
[----:B------:R-:W-:Y:S05]  /*3e30*/  BRA.U UP0, `(.L_x_48) ;  /* 0x0000000100747547 */ /* 0x000fea000b800000 */
[----:B------:R-:W2:Y:S01]  /*3e40*/  S2UR UR4, SR_CgaCtaId ;  /* 0x00000000000479c3 */ /* 0x000ea20000008800 */
[----:B------:R-:W-:Y:S01]  /*3e50*/  USHF.L.U32 UR8, UR8, 0xc, URZ ;  /* 0x0000000c08087899 */ /* 0x000fe200080006ff */
[----:B------:R-:W-:Y:S01]  /*3e60*/  UMOV UR5, 0x400 ;  /* 0x0000040000057882 */ /* 0x000fe20000000000 */
[----:B------:R-:W-:Y:S02]  /*3e70*/  USHF.L.U32 UR6, UR6, 0xc, URZ ;  /* 0x0000000c06067899 */ /* 0x000fe400080006ff */
[----:B------:R-:W-:Y:S02]  /*3e80*/  USHF.L.U32 UR12, UR12, 0xc, URZ ;  /* 0x0000000c0c0c7899 */ /* 0x000fe400080006ff */
[----:B------:R-:W-:Y:S02]  /*3e90*/  UIADD3 UR40, UP1, UPT, UR32, 0x140, URZ ;  /* 0x0000014020287890 */ /* 0x000fe4000ff3e0ff */
[----:B------:R-:W-:Y:S02]  /*3ea0*/  UIADD3 UR8, UPT, UPT, UR8, UR8, URZ ;  /* 0x0000000808087290 */ /* 0x000fe4000fffe0ff */
[----:B------:R-:W-:-:S02]  /*3eb0*/  ULEA UR9, UR34, UR9, 0x7 ;  /* 0x0000000922097291 */ /* 0x000fc4000f8e38ff */
[----:B------:R-:W-:Y:S02]  /*3ec0*/  UIADD3 UR6, UPT, UPT, UR6, UR6, URZ ;  /* 0x0000000606067290 */ /* 0x000fe4000fffe0ff */
[----:B------:R-:W-:Y:S02]  /*3ed0*/  ULEA UR13, UR34, UR13, 0x2 ;  /* 0x0000000d220d7291 */ /* 0x000fe4000f8e10ff */
[----:B------:R-:W-:Y:S02]  /*3ee0*/  UIADD3 UR38, UP0, UPT, UR32, 0x1c0, URZ ;  /* 0x000001c020267890 */ /* 0x000fe4000ff1e0ff */
[----:B------:R-:W-:Y:S02]  /*3ef0*/  UIADD3.X UR41, UPT, UPT, URZ, UR33, URZ, UP1, !UPT ;  /* 0x00000021ff297290 */ /* 0x000fe40008ffe4ff */
[----:B------:R-:W-:Y:S01]  /*3f00*/  USHF.L.U32 UR13, UR13, 0x4, URZ ;  /* 0x000000040d0d7899 */ /* 0x000fe200080006ff */
[----:B--2---:R-:W-:Y:S01]  /*3f10*/  MOV R0, UR4 ;  /* 0x0000000400007c02 */ /* 0x004fe20008000f00 */
[----:B------:R-:W-:Y:S01]  /*3f20*/  UIADD3.X UR39, UPT, UPT, URZ, UR33, URZ, UP0, !UPT ;  /* 0x00000021ff277290 */ /* 0x000fe200087fe4ff */
[----:B------:R-:W-:-:S02]  /*3f30*/  UMOV UR14, UR10 ;  /* 0x0000000a000e7c82 */ /* 0x000fc40008000000 */
[----:B------:R-:W-:-:S13]  /*3f40*/  R2UR UR4, R0 ;  /* 0x00000000000472ca */ /* 0x000fda00000e0000 */
[----:B------:R-:W-:Y:S02]  /*3f50*/  ULEA UR4, UR4, UR5, 0x18 ;  /* 0x0000000504047291 */ /* 0x000fe4000f8ec0ff */
[----:B------:R-:W-:Y:S02]  /*3f60*/  UIADD3 UR5, UPT, UPT, UR9, 0x20, URZ ;  /* 0x0000002009057890 */ /* 0x000fe4000fffe0ff */
[----:B------:R-:W-:Y:S02]  /*3f70*/  UIADD3 UR12, UPT, UPT, UR4, UR12, UR12 ;  /* 0x0000000c040c7290 */ /* 0x000fe4000fffe00c */
[----:B------:R-:W-:Y:S02]  /*3f80*/  UIADD3 UR8, UPT, UPT, UR8, 0x400, UR4 ;  /* 0x0000040008087890 */ /* 0x000fe4000fffe004 */
[----:B------:R-:W-:Y:S02]  /*3f90*/  UIADD3 UR4, UPT, UPT, UR6, 0x400, UR4 ;  /* 0x0000040006047890 */ /* 0x000fe4000fffe004 */
[----:B------:R-:W-:Y:S01]  /*3fa0*/  UIADD3 UR12, UPT, UPT, UR12, 0x8400, URZ ;  /* 0x000084000c0c7890 */ /* 0x000fe2000fffe0ff */
[----:B------:R-:W-:-:S04]  /*3fb0*/  UMOV UR6, UR10 ;  /* 0x0000000a00067c82 */ /* 0x000fc80008000000 */
[----:B------:R2:W-:Y:S02]  /*3fc0*/  UTMASTG.2D [UR8], [UR40], desc[URZ] ;  /* 0x0000ff08280073b5 */ /* 0x0005e40008009000 */
[----:B------:R2:W-:Y:S02]  /*3fd0*/  UTMASTG.2D [UR4], [UR40], desc[URZ] ;  /* 0x0000ff04280073b5 */ /* 0x0005e40008009000 */
[----:B------:R2:W-:Y:S01]  /*3fe0*/  UTMASTG.2D [UR12], [UR38], desc[URZ] ;  /* 0x0000ff0c260073b5 */ /* 0x0005e20008009000 */
[----:B------:R0:W-:Y:S01]  /*3ff0*/  UTMACMDFLUSH ;  /* 0x00000000000079b7 */ /* 0x0001e20000000000 */
[----:B--2---:R-:W-:-:S04]  /*4000*/  DEPBAR.LE SB0, 0x3 ;  /* 0x000080c00000791a */ /* 0x004fc80000000000 */
.L_x_48:
[----:B------:R-:W-:Y:S01]  /*4010*/  BAR.SYNC.DEFER_BLOCKING 0x1, 0x80 ;  /* 0x0042000000007b1d */ /* 0x000fe20000010000 */
[----:B------:R-:W-:Y:S02]  /*4020*/  UPLOP3.LUT UP0, UPT, UPT, UPT, UP2, 0x80, 0x8 ;  /* 0x000000000008789c */ /* 0x000fe40003f0f020 */
[----:B------:R-:W-:-:S03]  /*4030*/  UPLOP3.LUT UP2, UPT, UPT, UPT, UPT, 0x40, 0x4 ;  /* 0x000000000004789c */ /* 0x000fc60003f4e870 */
[----:B------:R-:W-:-:S04]  /*4040*/  UMOV UR13, 0x2 ;  /* 0x00000002000d7882 */ /* 0x000fc80000000000 */
[----:B------:R-:W-:Y:S05]  /*4050*/  BRA.U UP0, `(.L_x_49) ;  /* 0xffffffe500ec7547 */ /* 0x000fea000b83ffff */
[----:B------:R-:W2:Y:S01]  /*4060*/  LDCU.64 UR4, c[0x0][0x5c0] ;  /* 0x0000b800ff0477ac */ /* 0x000ea20008000a00 */
[----:B------:R-:W-:Y:S01]  /*4070*/  UIADD3 UR7, UPT, UPT, UR31, UR7, URZ ;  /* 0x000000071f077290 */ /* 0x000fe2000fffe0ff */
[----:B------:R-:W-:Y:S01]  /*4080*/  ELECT P0, URZ, PT ;  /* 0x0000000000ff782f */ /* 0x000fe20003800000 */
[----:B------:R-:W-:Y:S02]  /*4090*/  UIADD3 UR26, UPT, UPT, UR26, 0x80, URZ ;  /* 0x000000801a1a7890 */ /* 0x000fe4000fffe0ff */
[----:B------:R-:W-:Y:S02]  /*40a0*/  UIADD3 UR28, UPT, UPT, UR28, 0x1, URZ ;  /* 0x000000011c1c7890 */ /* 0x000fe4000fffe0ff */
[----:B------:R-:W-:Y:S02]  /*40b0*/  UPRMT UR26, UR27, 0x654, UR26 ;  /* 0x000006541b1a7896 */ /* 0x000fe4000800001a */
[----:B------:R-:W-:Y:S02]  /*40c0*/  UISETP.NE.AND UP0, UPT, UR28, 0x2, UPT ;  /* 0x000000021c00788c */ /* 0x000fe4000bf05270 */
[----:B------:R-:W-:-:S02]  /*40d0*/  UIADD3 UR29, UPT, UPT, UR29, 0x1, URZ ;  /* 0x000000011d1d7890 */ /* 0x000fc4000fffe0ff */
[----:B--2---:R-:W-:Y:S02]  /*40e0*/  UIMAD.WIDE.U32 UR8, UR7, UR5, URZ ;  /* 0x00000005070872a5 */ /* 0x004fe4000f8e00ff */
[----:B-1----:R-:W-:Y:S01]  /*40f0*/  @P0 IMAD.MOV.U32 R4, RZ, RZ, 0x1 ;  /* 0x00000001ff040424 */ /* 0x002fe200078e00ff */
[----:B------:R-:W1:Y:S03]  /*4100*/  LDCU UR5, c[0x0][0x5d0] ;  /* 0x0000ba00ff0577ac */ /* 0x000e660008000800 */
[----:B------:R2:W-:Y:S01]  /*4110*/  @P0 SYNCS.ARRIVE.TRANS64.RED.ART0 RZ, [UR26], R4 ;  /* 0x00000004ffff09a7 */ /* 0x0005e2000850041a */
[----:B------:R-:W-:Y:S02]  /*4120*/  UIADD3 UR6, UPT, UPT, UR7, -UR9, URZ ;  /* 0x8000000907067290 */ /* 0x000fe4000fffe0ff */
[----:B------:R-:W-:Y:S02]  /*4130*/  USEL UR28, UR28, URZ, UP0 ;  /* 0x000000ff1c1c7287 */ /* 0x000fe40008000000 */
[----:B------:R-:W-:-:S04]  /*4140*/  USHF.R.U32.HI UR6, URZ, UR20, UR6 ;  /* 0x00000014ff067299 */ /* 0x000fc80008011606 */
[----:B------:R-:W-:-:S04]  /*4150*/  UIADD3 UR6, UPT, UPT, UR9, UR6, URZ ;  /* 0x0000000609067290 */ /* 0x000fc8000fffe0ff */
[----:B------:R-:W-:-:S04]  /*4160*/  USHF.R.U32.HI UR8, URZ, UR19, UR6 ;  /* 0x00000013ff087299 */ /* 0x000fc80008011606 */
[----:B------:R-:W-:-:S04]  /*4170*/  UIADD3 UR8, UPT, UPT, -UR8, URZ, URZ ;  /* 0x000000ff08087290 */ /* 0x000fc8000fffe1ff */
[----:B------:R-:W-:-:S04]  /*4180*/  UIMAD UR8, UR4, UR8, UR7 ;  /* 0x00000008040872a4 */ /* 0x000fc8000f8e0207 */
[----:B-1----:R-:W-:Y:S01]  /*4190*/  UIMAD.WIDE.U32 UR12, UR8, UR5, URZ ;  /* 0x00000005080c72a5 */ /* 0x002fe2000f8e00ff */
[----:B------:R-:W1:Y:S06]  /*41a0*/  LDCU.64 UR4, c[0x0][0x5d8] ;  /* 0x0000bb00ff0477ac */ /* 0x000e6c0008000a00 */
[----:B------:R-:W-:Y:S02]  /*41b0*/  UMOV UR9, UR13 ;  /* 0x0000000d00097c82 */ /* 0x000fe40008000000 */
[----:B------:R-:W-:-:S04]  /*41c0*/  UIADD3 UR6, UPT, UPT, UR8, -UR9, URZ ;  /* 0x8000000908067290 */ /* 0x000fc8000fffe0ff */
[----:B------:R-:W-:-:S04]  /*41d0*/  USHF.R.U32.HI UR6, URZ, UR18, UR6 ;  /* 0x00000012ff067299 */ /* 0x000fc80008011606 */
[----:B------:R-:W-:-:S04]  /*41e0*/  UIADD3 UR6, UPT, UPT, UR9, UR6, URZ ;  /* 0x0000000609067290 */ /* 0x000fc8000fffe0ff */
[----:B------:R-:W-:-:S04]  /*41f0*/  USHF.R.U32.HI UR6, URZ, UR15, UR6 ;  /* 0x0000000fff067299 */ /* 0x000fc80008011606 */
[----:B-1----:R-:W-:-:S07]  /*4200*/  UIMAD.WIDE.U32 UR12, UR6, UR5, URZ ;  /* 0x00000005060c72a5 */ /* 0x002fce000f8e00ff */
[----:B------:R-:W-:Y:S02]  /*4210*/  UMOV UR9, UR13 ;  /* 0x0000000d00097c82 */ /* 0x000fe40008000000 */
[----:B------:R-:W-:-:S04]  /*4220*/  UIADD3 UR5, UPT, UPT, UR6, -UR9, URZ ;  /* 0x8000000906057290 */ /* 0x000fc8000fffe0ff */
[----:B------:R-:W-:-:S04]  /*4230*/  USHF.R.U32.HI UR5, URZ, UR17, UR5 ;  /* 0x00000011ff057299 */ /* 0x000fc80008011605 */
[----:B------:R-:W-:-:S04]  /*4240*/  UIADD3 UR9, UPT, UPT, UR9, UR5, URZ ;  /* 0x0000000509097290 */ /* 0x000fc8000fffe0ff */
[----:B------:R-:W-:-:S03]  /*4250*/  USHF.R.U32.HI UR9, URZ, UR16, UR9 ;  /* 0x00000010ff097299 */ /* 0x000fc60008011609 */
[----:B------:R-:W1:Y:S01]  /*4260*/  LDCU UR5, c[0x0][0x5cc] ;  /* 0x0000b980ff0577ac */ /* 0x000e620008000800 */
[----:B------:R-:W-:-:S04]  /*4270*/  UIADD3 UR9, UPT, UPT, -UR9, URZ, URZ ;  /* 0x000000ff09097290 */ /* 0x000fc8000fffe1ff */
[----:B------:R-:W-:Y:S02]  /*4280*/  UIMAD UR34, UR4, UR9, UR6 ;  /* 0x00000009042272a4 */ /* 0x000fe4000f8e0206 */
[----:B------:R-:W-:Y:S02]  /*4290*/  USEL UR4, URZ, 0x1, UP0 ;  /* 0x00000001ff047887 */ /* 0x000fe40008000000 */
[----:B------:R-:W-:Y:S02]  /*42a0*/  UISETP.GE.AND UP0, UPT, UR7, 0x200, UPT ;  /* 0x000002000700788c */ /* 0x000fe4000bf06270 */
[----:B------:R-:W-:Y:S02]  /*42b0*/  UIADD3 UR6, UPT, UPT, -UR6, URZ, URZ ;  /* 0x000000ff06067290 */ /* 0x000fe4000fffe1ff */
[----:B------:R-:W-:Y:S02]  /*42c0*/  LOP3.LUT R2, R2, UR4, RZ, 0x3c, !PT ;  /* 0x0000000402027c12 */ /* 0x000fe4000f8e3cff */
[----:B-1----:R-:W-:-:S03]  /*42d0*/  UIMAD UR5, UR5, UR6, UR8 ;  /* 0x00000006050572a4 */ /* 0x002fc6000f8e0208 */
[----:B--2---:R-:W-:Y:S09]  /*42e0*/  BRA.U !UP0, `(.L_x_50) ;  /* 0xffffffe108f47547 */ /* 0x004ff2000b83ffff */
.L_x_46:
[----:B------:R-:W-:-:S09]  /*42f0*/  UISETP.NE.AND UP0, UPT, UR23, URZ, UPT ;  /* 0x000000ff1700728c */ /* 0x000fd2000bf05270 */
[----:B------:R-:W-:Y:S05]  /*4300*/  BRA.U UP0, `(.L_x_51) ;  /* 0x0000000100207547 */ /* 0x000fea000b800000 */
[----:B------:R-:W1:Y:S01]  /*4310*/  S2UR UR4, SR_CgaCtaId ;  /* 0x00000000000479c3 */ /* 0x000e620000008800 */
[----:B------:R-:W-:Y:S01]  /*4320*/  ELECT P0, URZ, PT ;  /* 0x0000000000ff782f */ /* 0x000fe20003800000 */
[----:B------:R-:W-:-:S06]  /*4330*/  IMAD.MOV.U32 R2, RZ, RZ, 0x1 ;  /* 0x00000001ff027424 */ /* 0x000fcc00078e00ff */
[----:B------:R-:W-:Y:S06]  /*4340*/  UVIRTCOUNT.DEALLOC.SMPOOL 0x80 ;  /* 0x000000800000784c */ /* 0x000fec0000000000 */
[----:B------:R-:W-:Y:S01]  /*4350*/  @P0 MOV R3, 0x40 ;  /* 0x0000004000030802 */ /* 0x000fe20000000f00 */
[----:B-1----:R-:W-:-:S05]  /*4360*/  @P0 IMAD.U32 R0, RZ, RZ, UR4 ;  /* 0x00000004ff000e24 */ /* 0x002fca000f8e00ff */
[----:B------:R-:W-:-:S05]  /*4370*/  @P0 LEA R3, R0, R3, 0x18 ;  /* 0x0000000300030211 */ /* 0x000fca00078ec0ff */
[----:B------:R1:W-:Y:S02]  /*4380*/  @P0 STS.U8 [R3], R2 ;  /* 0x0000000203000388 */ /* 0x0003e40000000000 */
.L_x_51:
[----:B------:R-:W-:Y:S06]  /*4390*/  BAR.SYNC.DEFER_BLOCKING 0x1, 0x80 ;  /* 0x0042000000007b1d */ /* 0x000fec0000010000 */
[----:B------:R-:W-:Y:S05]  /*43a0*/  BRA.U UP0, `(.L_x_52) ;  /* 0x0000000100c47547 */ /* 0x000fea000b800000 */
[----:B-1----:R-:W1:Y:S01]  /*43b0*/  S2R R3, SR_CgaCtaId ;  /* 0x0000000000037919 */ /* 0x002e620000008800 */
[----:B------:R-:W-:Y:S02]  /*43c0*/  MOV R2, 0x400 ;  /* 0x0000040000027802 */ /* 0x000fe40000000f00 */
[----:B------:R-:W-:Y:S01]  /*43d0*/  LOP3.LUT R4, R0, 0x1, RZ, 0x3c, !PT ;  /* 0x0000000100047812 */ /* 0x000fe200078e3cff */
[----:B------:R-:W-:Y:S01]  /*43e0*/  IMAD.MOV.U32 R0, RZ, RZ, 0x1 ;  /* 0x00000001ff007424 */ /* 0x000fe200078e00ff */
[----:B-1----:R-:W-:-:S05]  /*43f0*/  LEA R2, R3, R2, 0x18 ;  /* 0x0000000203027211 */ /* 0x002fca00078ec0ff */
[----:B------:R-:W-:-:S05]  /*4400*/  VIADD R5, R2, 0x90 ;  /* 0x0000009002057836 */ /* 0x000fca0000000000 */
[----:B------:R-:W-:-:S04]  /*4410*/  PRMT R5, R4, 0x654, R5 ;  /* 0x0000065404057816 */ /* 0x000fc80000000005 */
[----:B------:R1:W-:Y:S01]  /*4420*/  SYNCS.ARRIVE.TRANS64.RED.ART0 RZ, [R5+URZ], R0 ;  /* 0x0000000005ff79a7 */ /* 0x0003e200085004ff */
[----:B------:R-:W2:Y:S02]  /*4430*/  SYNCS.PHASECHK.TRANS64.TRYWAIT P0, [R2+URZ+0x90], RZ ;  /* 0x000090ff020075a7 */ /* 0x000ea400080011ff */
[----:B-12---:R-:W-:Y:S05]  /*4440*/  @!P0 BRA `(.L_x_53) ;  /* 0x0000000400848947 */ /* 0x006fea0003800000 */
.L_x_67:
[----:B------:R-:W-:Y:S01]  /*4450*/  NOP ;  /* 0x0000000000007918 */ /* 0x000fe20000000000 */
[----:B------:R-:W-:Y:S01]  /*4460*/  MOV R0, 0x50 ;  /* 0x0000005000007802 */ /* 0x000fe20000000f00 */
[----:B------:R-:W-:Y:S01]  /*4470*/  ULOP3.LUT UR8, UR11, 0xffff, URZ, 0xc0, !UPT ;  /* 0x0000ffff0b087892 */ /* 0x000fe2000f8ec0ff */
[----:B------:R-:W-:Y:S02]  /*4480*/  UMOV UR5, 0x1 ;  /* 0x0000000100057882 */ /* 0x000fe40000000000 */
[----:B------:R-:W-:Y:S01]  /*4490*/  LEA R3, R3, R0, 0x18 ;  /* 0x0000000003037211 */ /* 0x000fe200078ec0ff */
[----:B------:R-:W-:Y:S01]  /*44a0*/  USHF.R.U32.HI UR8, URZ, 0x5, UR8 ;  /* 0x00000005ff087899 */ /* 0x000fe20008011608 */
[----:B------:R-:W-:-:S03]  /*44b0*/  UMOV UR4, 0xff ;  /* 0x000000ff00047882 */ /* 0x000fc60000000000 */
[----:B------:R-:W2:Y:S01]  /*44c0*/  LDS R0, [R3] ;  /* 0x0000000003007984 */ /* 0x000ea20000000800 */
[----:B------:R-:W-:Y:S02]  /*44d0*/  UIADD3 UR7, UPT, UPT, UR8, 0x10, URZ ;  /* 0x0000001008077890 */ /* 0x000fe4000fffe0ff */
[----:B------:R-:W-:Y:S02]  /*44e0*/  USHF.L.U32 UR4, UR4, UR8, URZ ;  /* 0x0000000804047299 */ /* 0x000fe400080006ff */
[----:B------:R-:W-:-:S04]  /*44f0*/  USHF.L.U32 UR7, UR5, UR7, URZ ;  /* 0x0000000705077299 */ /* 0x000fc800080006ff */
[----:B------:R-:W-:-:S04]  /*4500*/  ULOP3.LUT UR7, UR7, UR4, URZ, 0xfc, !UPT ;  /* 0x0000000407077292 */ /* 0x000fc8000f8efcff */
[----:B------:R-:W-:Y:S01]  /*4510*/  ULOP3.LUT UR5, UR7, 0xffff, URZ, 0xc0, !UPT ;  /* 0x0000ffff07057892 */ /* 0x000fe2000f8ec0ff */
[----:B--2---:R-:W-:-:S13]  /*4520*/  R2UR UR6, R0 ;  /* 0x00000000000672ca */ /* 0x004fda00000e0000 */
[----:B------:R-:W-:-:S04]  /*4530*/  ULOP3.LUT UR4, UR7, 0xffff, UR6, 0x80, !UPT ;  /* 0x0000ffff07047892 */ /* 0x000fc8000f8e8006 */
[----:B------:R-:W-:-:S09]  /*4540*/  UISETP.NE.AND UP0, UPT, UR4, UR5, UPT ;  /* 0x000000050400728c */ /* 0x000fd2000bf05270 */
[----:B------:R-:W-:Y:S05]  /*4550*/  BRA.U UP0, `(.L_x_54) ;  /* 0x00000001004c7547 */ /* 0x000fea000b800000 */
[----:B------:R-:W-:Y:S02]  /*4560*/  USHF.R.U32.HI UR4, URZ, 0x10, UR7 ;  /* 0x00000010ff047899 */ /* 0x000fe40008011607 */
[----:B------:R-:W-:-:S04]  /*4570*/  USHF.R.U32.HI UR5, URZ, 0x10, UR6 ;  /* 0x00000010ff057899 */ /* 0x000fc80008011606 */
[----:B------:R-:W-:-:S04]  /*4580*/  ULOP3.LUT UR5, UR5, UR4, URZ, 0xc0, !UPT ;  /* 0x0000000405057292 */ /* 0x000fc8000f8ec0ff */
[----:B------:R-:W-:-:S09]  /*4590*/  UISETP.NE.AND UP0, UPT, UR5, UR4, UPT ;  /* 0x000000040500728c */ /* 0x000fd2000bf05270 */
[----:B------:R-:W-:Y:S05]  /*45a0*/  BRA.U UP0, `(.L_x_55) ;  /* 0x00000001002c7547 */ /* 0x000fea000b800000 */
[----:B-1----:R-:W1:Y:S01]  /*45b0*/  S2R R2, SR_LANEID ;  /* 0x0000000000027919 */ /* 0x002e620000000000 */
[----:B------:R-:W-:Y:S01]  /*45c0*/  ULOP3.LUT UR7, URZ, UR7, URZ, 0x33, !UPT ;  /* 0x00000007ff077292 */ /* 0x000fe2000f8e33ff */
[----:B------:R-:W-:Y:S02]  /*45d0*/  VOTEU.ANY UR5, UPT, PT ;  /* 0x0000000000057886 */ /* 0x000fe400038e0100 */
[----:B------:R-:W-:-:S03]  /*45e0*/  UFLO.U32 UR5, UR5 ;  /* 0x00000005000572bd */ /* 0x000fc600080e0000 */
[----:B------:R-:W-:-:S04]  /*45f0*/  IMAD.U32 R0, RZ, RZ, UR7 ;  /* 0x00000007ff007e24 */ /* 0x000fc8000f8e00ff */
[----:B------:R-:W2:Y:S02]  /*4600*/  REDUX UR4, R0 ;  /* 0x00000000000473c4 */ /* 0x000ea40000000000 */
[----:B------:R3:W-:Y:S01]  /*4610*/  UTCATOMSWS.AND URZ, UR7 ;  /* 0x0000000700ff79e3 */ /* 0x0007e20008000000 */
[----:B-1----:R-:W-:Y:S02]  /*4620*/  ISETP.EQ.U32.AND P0, PT, R2, UR5, PT ;  /* 0x0000000502007c0c */ /* 0x002fe4000bf02070 */
[----:B--2---:R-:W-:-:S11]  /*4630*/  MOV R2, UR4 ;  /* 0x0000000400027c02 */ /* 0x004fd60008000f00 */
[----:B------:R3:W-:Y:S01]  /*4640*/  @P0 ATOMS.AND RZ, [R3], R2 ;  /* 0x0000000203ff038c */ /* 0x0007e20002800000 */
[----:B------:R-:W-:Y:S05]  /*4650*/  BRA `(.L_x_56) ;  /* 0x0000000000147947 */ /* 0x000fea0003800000 */
.L_x_55:
[----:B-1----:R-:W-:Y:S02]  /*4660*/  MOV R2, 0x4680 ;  /* 0x0000468000027802 */ /* 0x002fe40000000f00 */
[----:B------:R-:W-:Y:S05]  /*4670*/  CALL.REL.NOINC `($__internal_0_$__cuda_sm10x_tcgen05_guardrail_trap_col_being_dealloced_not_returned_by_alloc) ;  /* 0x00000004000c7944 */ /* 0x000fea0003c00000 */
[----:B------:R-:W-:Y:S05]  /*4680*/  BRA `(.L_x_56) ;  /* 0x0000000000087947 */ /* 0x000fea0003800000 */
.L_x_54:
[----:B-1----:R-:W-:Y:S02]  /*4690*/  MOV R2, 0x46b0 ;  /* 0x000046b000027802 */ /* 0x002fe40000000f00 */
[----:B------:R-:W-:Y:S05]  /*46a0*/  CALL.REL.NOINC `($__internal_2_$__cuda_sm10x_tcgen05_guardrail_trap_unallocated_columns_being_dealloced) ;  /* 0x0000000400187944 */ /* 0x000fea0003c00000 */
.L_x_56:
[----:B------:R-:W-:Y:S01]  /*46b0*/  NOP ;  /* 0x0000000000007918 */ /* 0x000fe20000000000 */
.L_x_52:
[----:B------:R-:W-:-:S04]  /*46c0*/  DEPBAR.LE SB0, 0x0 ;  /* 0x000080000000791a */ /* 0x000fc80000000000 */
[----:B---3--:R-:W-:Y:S05]  /*46d0*/  EXIT ;  /* 0x000000000000794d */ /* 0x008fea0003800000 */
.L_x_19:
[----:B------:R-:W-:Y:S02]  /*46e0*/  MOV R2, UR4 ;  /* 0x0000000400027c02 */ /* 0x000fe40008000f00 */
[----:B------:R-:W-:Y:S02]  /*46f0*/  MOV R3, UR4 ;  /* 0x0000000400037c02 */ /* 0x000fe40008000f00 */
[----:B------:R-:W-:-:S07]  /*4700*/  MOV R0, UR9 ;  /* 0x0000000900007c02 */ /* 0x000fce0008000f00 */
.L_x_57:
[----:B-1----:R1:W2:Y:S02]  /*4710*/  SYNCS.PHASECHK.TRANS64.TRYWAIT P0, [R0+URZ+0x38], R3 ;  /* 0x00003803000075a7 */ /* 0x0022a400080011ff */
[----:B--2---:R-:W-:Y:S05]  /*4720*/  @!P0 NANOSLEEP.SYNCS 0x989680 ;  /* 0x009896800000895d */ /* 0x004fea0003900000 */
[----:B------:R-:W2:Y:S02]  /*4730*/  @!P0 SYNCS.PHASECHK.TRANS64 P0, [R0+URZ+0x38], R3 ;  /* 0x00003803000085a7 */ /* 0x000ea400080010ff */
[----:B--2---:R-:W-:Y:S05]  /*4740*/  @!P0 BRA `(.L_x_57) ;  /* 0xfffffffc00f08947 */ /* 0x004fea000383ffff */
[----:B------:R-:W-:Y:S05]  /*4750*/  BRA `(.L_x_18) ;  /* 0xffffffc400347947 */ /* 0x000fea000383ffff */
.L_x_23:
[----:B------:R-:W-:Y:S02]  /*4760*/  MOV R2, UR6 ;  /* 0x0000000600027c02 */ /* 0x000fe40008000f00 */
[----:B------:R-:W-:Y:S02]  /*4770*/  MOV R3, UR6 ;  /* 0x0000000600037c02 */ /* 0x000fe40008000f00 */
[----:B------:R-:W-:-:S07]  /*4780*/  MOV R0, UR5 ;  /* 0x0000000500007c02 */ /* 0x000fce0008000f00 */
.L_x_58:
[----:B-1----:R1:W5:Y:S02]  /*4790*/  SYNCS.PHASECHK.TRANS64.TRYWAIT P0, [R0+URZ+0x38], R3 ;  /* 0x00003803000075a7 */ /* 0x00236400080011ff */
[----:B-----5:R-:W-:Y:S05]  /*47a0*/  @!P0 NANOSLEEP.SYNCS 0x989680 ;  /* 0x009896800000895d */ /* 0x020fea0003900000 */
[----:B------:R-:W5:Y:S02]  /*47b0*/  @!P0 SYNCS.PHASECHK.TRANS64 P0, [R0+URZ+0x38], R3 ;  /* 0x00003803000085a7 */ /* 0x000f6400080010ff */
[----:B-----5:R-:W-:Y:S05]  /*47c0*/  @!P0 BRA `(.L_x_58) ;  /* 0xfffffffc00f08947 */ /* 0x020fea000383ffff */
[----:B------:R-:W-:Y:S05]  /*47d0*/  BRA `(.L_x_59) ;  /* 0xffffffc8007c7947 */ /* 0x000fea000383ffff */
.L_x_27:
[----:B------:R-:W-:Y:S02]  /*47e0*/  MOV R0, UR6 ;  /* 0x0000000600007c02 */ /* 0x000fe40008000f00 */
[----:B------:R-:W-:-:S07]  /*47f0*/  MOV R3, R2 ;  /* 0x0000000200037202 */ /* 0x000fce0000000f00 */
.L_x_60:
[----:B-1----:R1:W4:Y:S02]  /*4800*/  SYNCS.PHASECHK.TRANS64.TRYWAIT P0, [R0+URZ+0x80], R3 ;  /* 0x00008003000075a7 */ /* 0x00232400080011ff */
[----:B----4-:R-:W-:Y:S05]  /*4810*/  @!P0 NANOSLEEP.SYNCS 0x989680 ;  /* 0x009896800000895d */ /* 0x010fea0003900000 */
[----:B------:R-:W4:Y:S02]  /*4820*/  @!P0 SYNCS.PHASECHK.TRANS64 P0, [R0+URZ+0x80], R3 ;  /* 0x00008003000085a7 */ /* 0x000f2400080010ff */
[----:B----4-:R-:W-:Y:S05]  /*4830*/  @!P0 BRA `(.L_x_60) ;  /* 0xfffffffc00f08947 */ /* 0x010fea000383ffff */
[----:B------:R-:W-:Y:S05]  /*4840*/  BRA `(.L_x_26) ;  /* 0xffffffcc00747947 */ /* 0x000fea000383ffff */
.L_x_30:
[----:B------:R-:W-:Y:S02]  /*4850*/  MOV R2, UR10 ;  /* 0x0000000a00027c02 */ /* 0x000fe40008000f00 */
[----:B------:R-:W-:Y:S02]  /*4860*/  MOV R3, UR10 ;  /* 0x0000000a00037c02 */ /* 0x000fe40008000f00 */
[----:B------:R-:W-:Y:S07]  /*4870*/  MOV R0, UR5 ;  /* 0x0000000500007c02 */ /* 0x000fee0008000f00 */
.L_x_61:
[----:B-1----:R1:W4:Y:S02]  /*4880*/  SYNCS.PHASECHK.TRANS64.TRYWAIT P0, [R0+URZ], R3 ;  /* 0x00000003000075a7 */ /* 0x00232400080011ff */
[----:B----4-:R-:W-:Y:S05]  /*4890*/  @!P0 NANOSLEEP.SYNCS 0x989680 ;  /* 0x009896800000895d */ /* 0x010fea0003900000 */
[----:B------:R-:W4:Y:S02]  /*48a0*/  @!P0 SYNCS.PHASECHK.TRANS64 P0, [R0+URZ], R3 ;  /* 0x00000003000085a7 */ /* 0x000f2400080010ff */
[----:B----4-:R-:W-:Y:S05]  /*48b0*/  @!P0 BRA `(.L_x_61) ;  /* 0xfffffffc00f08947 */ /* 0x010fea000383ffff */
[----:B------:R-:W-:Y:S05]  /*48c0*/  BRA `(.L_x_29) ;  /* 0xffffffcc00b87947 */ /* 0x000fea000383ffff */
.L_x_34:
[----:B------:R-:W-:-:S07]  /*48d0*/  MOV R3, R2 ;  /* 0x0000000200037202 */ /* 0x000fce0000000f00 */
.L_x_62:
[----:B-----5:R5:W4:Y:S02]  /*48e0*/  SYNCS.PHASECHK.TRANS64.TRYWAIT P0, [R0+URZ+0x80], R3 ;  /* 0x00008003000075a7 */ /* 0x020b2400080011ff */
[----:B----4-:R-:W-:Y:S05]  /*48f0*/  @!P0 NANOSLEEP.SYNCS 0x989680 ;  /* 0x009896800000895d */ /* 0x010fea0003900000 */
[----:B------:R-:W4:Y:S02]  /*4900*/  @!P0 SYNCS.PHASECHK.TRANS64 P0, [R0+URZ+0x80], R3 ;  /* 0x00008003000085a7 */ /* 0x000f2400080010ff */
[----:B----4-:R-:W-:Y:S05]  /*4910*/  @!P0 BRA `(.L_x_62) ;  /* 0xfffffffc00f08947 */ /* 0x010fea000383ffff */
[----:B------:R-:W-:Y:S05]  /*4920*/  BRA `(.L_x_24) ;  /* 0xffffffd000687947 */ /* 0x000fea000383ffff */
.L_x_42:
[----:B------:R-:W-:-:S07]  /*4930*/  MOV R15, R14 ;  /* 0x0000000e000f7202 */ /* 0x000fce0000000f00 */
.L_x_63:
[----:B-1----:R1:W2:Y:S02]  /*4940*/  SYNCS.PHASECHK.TRANS64.TRYWAIT P0, [R0+URZ], R15 ;  /* 0x0000000f000075a7 */ /* 0x0022a400080011ff */
[----:B--2---:R-:W-:Y:S05]  /*4950*/  @!P0 NANOSLEEP.SYNCS 0x989680 ;  /* 0x009896800000895d */ /* 0x004fea0003900000 */
[----:B------:R-:W2:Y:S02]  /*4960*/  @!P0 SYNCS.PHASECHK.TRANS64 P0, [R0+URZ], R15 ;  /* 0x0000000f000085a7 */ /* 0x000ea400080010ff */
[----:B--2---:R-:W-:Y:S05]  /*4970*/  @!P0 BRA `(.L_x_63) ;  /* 0xfffffffc00f08947 */ /* 0x004fea000383ffff */
[----:B------:R-:W-:Y:S05]  /*4980*/  BRA `(.L_x_41) ;  /* 0xffffffd400187947 */ /* 0x000fea000383ffff */
.L_x_45:
[----:B------:R-:W-:-:S07]  /*4990*/  MOV R11, R10 ;  /* 0x0000000a000b7202 */ /* 0x000fce0000000f00 */
.L_x_64:
[----:B-1----:R1:W2:Y:S02]  /*49a0*/  SYNCS.PHASECHK.TRANS64.TRYWAIT P0, [R8+URZ], R11 ;  /* 0x0000000b080075a7 */ /* 0x0022a400080011ff */
[----:B--2---:R-:W-:Y:S05]  /*49b0*/  @!P0 NANOSLEEP.SYNCS 0x989680 ;  /* 0x009896800000895d */ /* 0x004fea0003900000 */
[----:B------:R-:W2:Y:S02]  /*49c0*/  @!P0 SYNCS.PHASECHK.TRANS64 P0, [R8+URZ], R11 ;  /* 0x0000000b080085a7 */ /* 0x000ea400080010ff */
[----:B--2---:R-:W-:Y:S05]  /*49d0*/  @!P0 BRA `(.L_x_64) ;  /* 0xfffffffc00f08947 */ /* 0x004fea000383ffff */
[----:B------:R-:W-:Y:S05]  /*49e0*/  BRA `(.L_x_44) ;  /* 0xffffffd400807947 */ /* 0x000fea000383ffff */
.L_x_47:
[----:B------:R-:W-:Y:S02]  /*49f0*/  MOV R4, UR26 ;  /* 0x0000001a00047c02 */ /* 0x000fe40008000f00 */
[----:B------:R-:W-:-:S07]  /*4a00*/  MOV R7, R6 ;  /* 0x0000000600077202 */ /* 0x000fce0000000f00 */
.L_x_65:
[----:B-1----:R1:W2:Y:S02]  /*4a10*/  SYNCS.PHASECHK.TRANS64.TRYWAIT P0, [R4+URZ+0x70], R7 ;  /* 0x00007007040075a7 */ /* 0x0022a400080011ff */
[----:B--2---:R-:W-:Y:S05]  /*4a20*/  @!P0 NANOSLEEP.SYNCS 0x989680 ;  /* 0x009896800000895d */ /* 0x004fea0003900000 */
[----:B------:R-:W2:Y:S02]  /*4a30*/  @!P0 SYNCS.PHASECHK.TRANS64 P0, [R4+URZ+0x70], R7 ;  /* 0x00007007040085a7 */ /* 0x000ea400080010ff */
[----:B--2---:R-:W-:Y:S05]  /*4a40*/  @!P0 BRA `(.L_x_65) ;  /* 0xfffffffc00f08947 */ /* 0x004fea000383ffff */
[----:B------:R-:W-:Y:S05]  /*4a50*/  BRA `(.L_x_66) ;  /* 0xffffffdc00687947 */ /* 0x000fea000383ffff */
.L_x_53:
[----:B-1----:R1:W2:Y:S02]  /*4a60*/  SYNCS.PHASECHK.TRANS64.TRYWAIT P0, [R2+URZ+0x90], RZ ;  /* 0x000090ff020075a7 */ /* 0x0022a400080011ff */
[----:B--2---:R-:W-:Y:S05]  /*4a70*/  @!P0 NANOSLEEP.SYNCS 0x989680 ;  /* 0x009896800000895d */ /* 0x004fea0003900000 */
[----:B------:R-:W2:Y:S02]  /*4a80*/  @!P0 SYNCS.PHASECHK.TRANS64 P0, [R2+URZ+0x90], RZ ;  /* 0x000090ff020085a7 */ /* 0x000ea400080010ff */
[----:B--2---:R-:W-:Y:S05]  /*4a90*/  @!P0 BRA `(.L_x_53) ;  /* 0xfffffffc00f08947 */ /* 0x004fea000383ffff */
[----:B------:R-:W-:Y:S05]  /*4aa0*/  BRA `(.L_x_67) ;  /* 0xfffffff800687947 */ /* 0x000fea000383ffff */
        .weak           $__internal_0_$__cuda_sm10x_tcgen05_guardrail_trap_col_being_dealloced_not_returned_by_alloc
        .type           $__internal_0_$__cuda_sm10x_tcgen05_guardrail_trap_col_being_dealloced_not_returned_by_alloc,@function
        .size           $__internal_0_$__cuda_sm10x_tcgen05_guardrail_trap_col_being_dealloced_not_returned_by_alloc,($__internal_1_$__cuda_sm10x_tcgen05_guardrail_trap_phase_invalid_during_alloc - $__internal_0_$__cuda_sm10x_tcgen05_guardrail_trap_col_being_dealloced_not_returned_by_alloc)
$__internal_0_$__cuda_sm10x_tcgen05_guardrail_trap_col_being_dealloced_not_returned_by_alloc:
[----:B------:R-:W-:Y:S05]  /*4ab0*/  BPT.TRAP 0x1 ;  /* 0x000000040000795c */ /* 0x000fea0000300000 */
[----:B------:R-:W-:-:S04]  /*4ac0*/  HFMA2 R3, -RZ, RZ, 0, 0 ;  /* 0x00000000ff037431 */ /* 0x000fc800000001ff */
[----:B------:R-:W-:Y:S05]  /*4ad0*/  RET.REL.NODEC R2 `(kernel_cutlass_kernel_cudnngemm_swigludense_gemm_persistent_swigluPersistentDenseGemmKernel_object_at__TiledMMA_ThrLayoutVMNK21111000_PermutationMNK____MMAAtom_ThrID21_ShapeMNK25612816_TV_0) ;  /* 0xffffffb402487950 */ /* 0x000fea0003c3ffff */
        .weak           $__internal_1_$__cuda_sm10x_tcgen05_guardrail_trap_phase_invalid_during_alloc
        .type           $__internal_1_$__cuda_sm10x_tcgen05_guardrail_trap_phase_invalid_during_alloc,@function
        .size           $__internal_1_$__cuda_sm10x_tcgen05_guardrail_trap_phase_invalid_during_alloc,($__internal_2_$__cuda_sm10x_tcgen05_guardrail_trap_unallocated_columns_being_dealloced - $__internal_1_$__cuda_sm10x_tcgen05_guardrail_trap_phase_invalid_during_alloc)
$__internal_1_$__cuda_sm10x_tcgen05_guardrail_trap_phase_invalid_during_alloc:
[----:B------:R-:W-:Y:S05]  /*4ae0*/  BPT.TRAP 0x1 ;  /* 0x000000040000795c */ /* 0x000fea0000300000 */
[----:B------:R-:W-:-:S04]  /*4af0*/  MOV R3, 0x0 ;  /* 0x0000000000037802 */ /* 0x000fc80000000f00 */
[----:B------:R-:W-:Y:S05]  /*4b00*/  RET.REL.NODEC R2 `(kernel_cutlass_kernel_cudnngemm_swigludense_gemm_persistent_swigluPersistentDenseGemmKernel_object_at__TiledMMA_ThrLayoutVMNK21111000_PermutationMNK____MMAAtom_ThrID21_ShapeMNK25612816_TV_0) ;  /* 0xffffffb4023c7950 */ /* 0x000fea0003c3ffff */
        .weak           $__internal_2_$__cuda_sm10x_tcgen05_guardrail_trap_unallocated_columns_being_dealloced
        .type           $__internal_2_$__cuda_sm10x_tcgen05_guardrail_trap_unallocated_columns_being_dealloced,@function
        .size           $__internal_2_$__cuda_sm10x_tcgen05_guardrail_trap_unallocated_columns_being_dealloced,(.L_x_71 - $__internal_2_$__cuda_sm10x_tcgen05_guardrail_trap_unallocated_columns_being_dealloced)
$__internal_2_$__cuda_sm10x_tcgen05_guardrail_trap_unallocated_columns_being_dealloced:
[----:B------:R-:W-:Y:S05]  /*4b10*/  BPT.TRAP 0x1 ;  /* 0x000000040000795c */ /* 0x000fea0000300000 */
[----:B------:R-:W-:-:S04]  /*4b20*/  HFMA2 R3, -RZ, RZ, 0, 0 ;  /* 0x00000000ff037431 */ /* 0x000fc800000001ff */
[----:B------:R-:W-:Y:S05]  /*4b30*/  RET.REL.NODEC R2 `(kernel_cutlass_kernel_cudnngemm_swigludense_gemm_persistent_swigluPersistentDenseGemmKernel_object_at__TiledMMA_ThrLayoutVMNK21111000_PermutationMNK____MMAAtom_ThrID21_ShapeMNK25612816_TV_0) ;  /* 0xffffffb402307950 */ /* 0x000fea0003c3ffff */
.L_x_68:
[----:B------:R-:W-:-:S00]  /*4b40*/  BRA `(.L_x_68) ;  /* 0xfffffffc00fc7947 */ /* 0x000fc0000383ffff */
[----:B------:R-:W-:-:S00]  /*4b50*/  NOP ;  /* 0x0000000000007918 */ /* 0x000fc00000000000 */
        /* <DEDUP_REMOVED lines=10> */
.L_x_71:


//--------------------- .nv.shared.kernel_cutlass_kernel_cudnngemm_swigludense_gemm_persistent_swigluPersistentDenseGemmKernel_object_at__TiledMMA_ThrLayoutVMNK21111000_PermutationMNK____MMAAtom_ThrID21_ShapeMNK25612816_TV_0 --------------------------
	.section	.nv.shared.kernel_cutlass_kernel_cudnngemm_swigludense_gemm_persistent_swigluPersistentDenseGemmKernel_object_at__TiledMMA_ThrLayoutVMNK21111000_PermutationMNK____MMAAtom_ThrID21_ShapeMNK25612816_TV_0,"aw",@nobits
	.sectionflags	@""
	.align	1024
	.zero		1024


//--------------------- .nv.shared.reserved.0     --------------------------
	.section	.nv.shared.reserved.0,"aw",@nobits
	.align	8
	.weak		__nv_reservedSMEM_offset_0_alias
	.size		__nv_reservedSMEM_offset_0_alias, 0, 64
	.other		__nv_reservedSMEM_offset_0_alias,@"STO_CUDA_RESERVED_SHARED STV_DEFAULT"
__nv_reservedSMEM_offset_0_alias:
	.zero		0
.nv.shared.reserved.0:
	.zero		64
	.weak		__nv_reservedSMEM_allocation_phase
	.type		__nv_reservedSMEM_allocation_phase,@object
	.size		__nv_reservedSMEM_allocation_phase,(.L_0 - __nv_reservedSMEM_allocation_phase)
__nv_reservedSMEM_allocation_phase:
	.zero		1
.L_0:
	.zero		7
	.weak		__nv_reservedSMEM_devtool_atexit_pc
	.type		__nv_reservedSMEM_devtool_atexit_pc,@object
	.size		__nv_reservedSMEM_devtool_atexit_pc,(__nv_reservedSMEM_allocation_mask - __nv_reservedSMEM_devtool_atexit_pc)
__nv_reservedSMEM_devtool_atexit_pc:
	.zero		8
	.weak		__nv_reservedSMEM_allocation_mask
	.type		__nv_reservedSMEM_allocation_mask,@object
	.size		__nv_reservedSMEM_allocation_mask,(.L_2 - __nv_reservedSMEM_allocation_mask)
__nv_reservedSMEM_allocation_mask:
	.zero		4
.L_2:
	.zero		4
	.weak		__nv_reservedSMEM_tmem_allocation_pipeline_mbarrier
	.type		__nv_reservedSMEM_tmem_allocation_pipeline_mbarrier,@object
	.size		__nv_reservedSMEM_tmem_allocation_pipeline_mbarrier,(__nv_reservedSMEM_tmem_allocation_pipeline_mbarrier_parity - __nv_reservedSMEM_tmem_allocation_pipeline_mbarrier)
__nv_reservedSMEM_tmem_allocation_pipeline_mbarrier:
	.zero		8
	.weak		__nv_reservedSMEM_tmem_allocation_pipeline_mbarrier_parity
	.type		__nv_reservedSMEM_tmem_allocation_pipeline_mbarrier_parity,@object
	.size		__nv_reservedSMEM_tmem_allocation_pipeline_mbarrier_parity,(.L_4 - __nv_reservedSMEM_tmem_allocation_pipeline_mbarrier_parity)
__nv_reservedSMEM_tmem_allocation_pipeline_mbarrier_parity:
	.zero		4
.L_4:


//--------------------- .nv.constant0.kernel_cutlass_kernel_cudnngemm_swigludense_gemm_persistent_swigluPersistentDenseGemmKernel_object_at__TiledMMA_ThrLayoutVMNK21111000_PermutationMNK____MMAAtom_ThrID21_ShapeMNK25612816_TV_0 --------------------------
	.section	.nv.constant0.kernel_cutlass_kernel_cudnngemm_swigludense_gemm_persistent_swigluPersistentDenseGemmKernel_object_at__TiledMMA_ThrLayoutVMNK21111000_PermutationMNK____MMAAtom_ThrID21_ShapeMNK25612816_TV_0,"a",@progbits
	.sectionflags	@""
	.align	4
.nv.constant0.kernel_cutlass_kernel_cudnngemm_swigludense_gemm_persistent_swigluPersistentDenseGemmKernel_object_at__TiledMMA_ThrLayoutVMNK21111000_PermutationMNK____MMAAtom_ThrID21_ShapeMNK25612816_TV_0:
	.zero		1512


//--------------------- SYMBOLS --------------------------

	.type		.nv.reservedSmem.offset0,@object
	.size		.nv.reservedSmem.offset0,0x4
	.type		.nv.reservedSmem.cap,@object
	.size		.nv.reservedSmem.cap,0x4
